//
// Generated by NVIDIA NVVM Compiler
//
// Compiler Build ID: CL-36424714
// Cuda compilation tools, release 13.0, V13.0.88
// Based on NVVM 20.0.0
//

.version 9.0
.target sm_100
.address_size 64

	// .globl	_Z39Matrix_Multiplication_AB_Kernel_PoormanPKfS0_Pfiii
.extern .shared .align 16 .b8 shared_mem[];
.extern .shared .align 16 .b8 data[];

.visible .entry _Z39Matrix_Multiplication_AB_Kernel_PoormanPKfS0_Pfiii(
	.param .u64 .ptr .align 1 _Z39Matrix_Multiplication_AB_Kernel_PoormanPKfS0_Pfiii_param_0,
	.param .u64 .ptr .align 1 _Z39Matrix_Multiplication_AB_Kernel_PoormanPKfS0_Pfiii_param_1,
	.param .u64 .ptr .align 1 _Z39Matrix_Multiplication_AB_Kernel_PoormanPKfS0_Pfiii_param_2,
	.param .u32 _Z39Matrix_Multiplication_AB_Kernel_PoormanPKfS0_Pfiii_param_3,
	.param .u32 _Z39Matrix_Multiplication_AB_Kernel_PoormanPKfS0_Pfiii_param_4,
	.param .u32 _Z39Matrix_Multiplication_AB_Kernel_PoormanPKfS0_Pfiii_param_5
)
{
	.reg .pred 	%p<10>;
	.reg .b32 	%r<43>;
	.reg .b32 	%f<68>;
	.reg .b64 	%rd<40>;

	ld.param.u64 	%rd5, [_Z39Matrix_Multiplication_AB_Kernel_PoormanPKfS0_Pfiii_param_0];
	ld.param.u64 	%rd6, [_Z39Matrix_Multiplication_AB_Kernel_PoormanPKfS0_Pfiii_param_1];
	ld.param.u64 	%rd4, [_Z39Matrix_Multiplication_AB_Kernel_PoormanPKfS0_Pfiii_param_2];
	ld.param.u32 	%r20, [_Z39Matrix_Multiplication_AB_Kernel_PoormanPKfS0_Pfiii_param_4];
	ld.param.u32 	%r21, [_Z39Matrix_Multiplication_AB_Kernel_PoormanPKfS0_Pfiii_param_5];
	cvta.to.global.u64 	%rd1, %rd6;
	cvta.to.global.u64 	%rd2, %rd5;
	mov.u32 	%r22, %ctaid.x;
	mov.u32 	%r23, %ntid.x;
	mov.u32 	%r24, %tid.x;
	mad.lo.s32 	%r1, %r22, %r23, %r24;
	mov.u32 	%r25, %ctaid.y;
	mov.u32 	%r26, %ntid.y;
	mov.u32 	%r27, %tid.y;
	mad.lo.s32 	%r2, %r25, %r26, %r27;
	setp.lt.s32 	%p1, %r20, 1;
	mov.f32 	%f67, 0f00000000;
	@%p1 bra 	$L__BB0_12;
	mul.lo.s32 	%r3, %r20, %r1;
	and.b32  	%r4, %r20, 7;
	setp.lt.u32 	%p2, %r20, 8;
	mov.f32 	%f67, 0f00000000;
	mov.b32 	%r41, 0;
	@%p2 bra 	$L__BB0_4;
	and.b32  	%r41, %r20, 2147483640;
	neg.s32 	%r39, %r41;
	shl.b32 	%r7, %r21, 3;
	add.s64 	%rd3, %rd2, 16;
	mov.f32 	%f67, 0f00000000;
	mul.wide.s32 	%rd11, %r21, 4;
	mov.u32 	%r37, %r3;
	mov.u32 	%r38, %r2;
$L__BB0_3:
	.pragma "nounroll";
	mul.wide.s32 	%rd7, %r37, 4;
	add.s64 	%rd8, %rd3, %rd7;
	ld.global.f32 	%f17, [%rd8+-16];
	mul.wide.s32 	%rd9, %r38, 4;
	add.s64 	%rd10, %rd1, %rd9;
	ld.global.f32 	%f18, [%rd10];
	fma.rn.f32 	%f19, %f17, %f18, %f67;
	ld.global.f32 	%f20, [%rd8+-12];
	add.s64 	%rd12, %rd10, %rd11;
	ld.global.f32 	%f21, [%rd12];
	fma.rn.f32 	%f22, %f20, %f21, %f19;
	ld.global.f32 	%f23, [%rd8+-8];
	add.s64 	%rd13, %rd12, %rd11;
	ld.global.f32 	%f24, [%rd13];
	fma.rn.f32 	%f25, %f23, %f24, %f22;
	ld.global.f32 	%f26, [%rd8+-4];
	add.s64 	%rd14, %rd13, %rd11;
	ld.global.f32 	%f27, [%rd14];
	fma.rn.f32 	%f28, %f26, %f27, %f25;
	ld.global.f32 	%f29, [%rd8];
	add.s64 	%rd15, %rd14, %rd11;
	ld.global.f32 	%f30, [%rd15];
	fma.rn.f32 	%f31, %f29, %f30, %f28;
	ld.global.f32 	%f32, [%rd8+4];
	add.s64 	%rd16, %rd15, %rd11;
	ld.global.f32 	%f33, [%rd16];
	fma.rn.f32 	%f34, %f32, %f33, %f31;
	ld.global.f32 	%f35, [%rd8+8];
	add.s64 	%rd17, %rd16, %rd11;
	ld.global.f32 	%f36, [%rd17];
	fma.rn.f32 	%f37, %f35, %f36, %f34;
	ld.global.f32 	%f38, [%rd8+12];
	add.s64 	%rd18, %rd17, %rd11;
	ld.global.f32 	%f39, [%rd18];
	fma.rn.f32 	%f67, %f38, %f39, %f37;
	add.s32 	%r39, %r39, 8;
	add.s32 	%r38, %r38, %r7;
	add.s32 	%r37, %r37, 8;
	setp.ne.s32 	%p3, %r39, 0;
	@%p3 bra 	$L__BB0_3;
$L__BB0_4:
	setp.eq.s32 	%p4, %r4, 0;
	@%p4 bra 	$L__BB0_12;
	and.b32  	%r15, %r20, 3;
	setp.lt.u32 	%p5, %r4, 4;
	@%p5 bra 	$L__BB0_7;
	add.s32 	%r29, %r41, %r3;
	mul.wide.s32 	%rd19, %r29, 4;
	add.s64 	%rd20, %rd2, %rd19;
	ld.global.f32 	%f41, [%rd20];
	mad.lo.s32 	%r30, %r41, %r21, %r2;
	mul.wide.s32 	%rd21, %r30, 4;
	add.s64 	%rd22, %rd1, %rd21;
	ld.global.f32 	%f42, [%rd22];
	fma.rn.f32 	%f43, %f41, %f42, %f67;
	ld.global.f32 	%f44, [%rd20+4];
	mul.wide.s32 	%rd23, %r21, 4;
	add.s64 	%rd24, %rd22, %rd23;
	ld.global.f32 	%f45, [%rd24];
	fma.rn.f32 	%f46, %f44, %f45, %f43;
	ld.global.f32 	%f47, [%rd20+8];
	add.s64 	%rd25, %rd24, %rd23;
	ld.global.f32 	%f48, [%rd25];
	fma.rn.f32 	%f49, %f47, %f48, %f46;
	ld.global.f32 	%f50, [%rd20+12];
	add.s64 	%rd26, %rd25, %rd23;
	ld.global.f32 	%f51, [%rd26];
	fma.rn.f32 	%f67, %f50, %f51, %f49;
	add.s32 	%r41, %r41, 4;
$L__BB0_7:
	setp.eq.s32 	%p6, %r15, 0;
	@%p6 bra 	$L__BB0_12;
	setp.eq.s32 	%p7, %r15, 1;
	@%p7 bra 	$L__BB0_10;
	add.s32 	%r31, %r41, %r3;
	mul.wide.s32 	%rd27, %r31, 4;
	add.s64 	%rd28, %rd2, %rd27;
	ld.global.f32 	%f53, [%rd28];
	mad.lo.s32 	%r32, %r41, %r21, %r2;
	mul.wide.s32 	%rd29, %r32, 4;
	add.s64 	%rd30, %rd1, %rd29;
	ld.global.f32 	%f54, [%rd30];
	fma.rn.f32 	%f55, %f53, %f54, %f67;
	ld.global.f32 	%f56, [%rd28+4];
	mul.wide.s32 	%rd31, %r21, 4;
	add.s64 	%rd32, %rd30, %rd31;
	ld.global.f32 	%f57, [%rd32];
	fma.rn.f32 	%f67, %f56, %f57, %f55;
	add.s32 	%r41, %r41, 2;
$L__BB0_10:
	and.b32  	%r33, %r20, 1;
	setp.eq.b32 	%p8, %r33, 1;
	not.pred 	%p9, %p8;
	@%p9 bra 	$L__BB0_12;
	add.s32 	%r34, %r41, %r3;
	mul.wide.s32 	%rd33, %r34, 4;
	add.s64 	%rd34, %rd2, %rd33;
	ld.global.f32 	%f58, [%rd34];
	mad.lo.s32 	%r35, %r41, %r21, %r2;
	mul.wide.s32 	%rd35, %r35, 4;
	add.s64 	%rd36, %rd1, %rd35;
	ld.global.f32 	%f59, [%rd36];
	fma.rn.f32 	%f67, %f58, %f59, %f67;
$L__BB0_12:
	cvta.to.global.u64 	%rd37, %rd4;
	mad.lo.s32 	%r36, %r21, %r1, %r2;
	mul.wide.s32 	%rd38, %r36, 4;
	add.s64 	%rd39, %rd37, %rd38;
	st.global.f32 	[%rd39], %f67;
	ret;

}
	// .globl	_Z44Matrix_Multiplication_AB_Kernel_Your_VersionPKfS0_Pfiii
.visible .entry _Z44Matrix_Multiplication_AB_Kernel_Your_VersionPKfS0_Pfiii(
	.param .u64 .ptr .align 1 _Z44Matrix_Multiplication_AB_Kernel_Your_VersionPKfS0_Pfiii_param_0,
	.param .u64 .ptr .align 1 _Z44Matrix_Multiplication_AB_Kernel_Your_VersionPKfS0_Pfiii_param_1,
	.param .u64 .ptr .align 1 _Z44Matrix_Multiplication_AB_Kernel_Your_VersionPKfS0_Pfiii_param_2,
	.param .u32 _Z44Matrix_Multiplication_AB_Kernel_Your_VersionPKfS0_Pfiii_param_3,
	.param .u32 _Z44Matrix_Multiplication_AB_Kernel_Your_VersionPKfS0_Pfiii_param_4,
	.param .u32 _Z44Matrix_Multiplication_AB_Kernel_Your_VersionPKfS0_Pfiii_param_5
)
{
	.reg .pred 	%p<20>;
	.reg .b32 	%r<153>;
	.reg .b32 	%f<161>;
	.reg .b64 	%rd<105>;

	ld.param.u64 	%rd4, [_Z44Matrix_Multiplication_AB_Kernel_Your_VersionPKfS0_Pfiii_param_0];
	ld.param.u64 	%rd5, [_Z44Matrix_Multiplication_AB_Kernel_Your_VersionPKfS0_Pfiii_param_1];
	ld.param.u64 	%rd3, [_Z44Matrix_Multiplication_AB_Kernel_Your_VersionPKfS0_Pfiii_param_2];
	ld.param.u32 	%r58, [_Z44Matrix_Multiplication_AB_Kernel_Your_VersionPKfS0_Pfiii_param_4];
	ld.param.u32 	%r59, [_Z44Matrix_Multiplication_AB_Kernel_Your_VersionPKfS0_Pfiii_param_5];
	cvta.to.global.u64 	%rd1, %rd4;
	cvta.to.global.u64 	%rd2, %rd5;
	mov.u32 	%r60, %ctaid.x;
	mov.u32 	%r61, %ntid.x;
	mov.u32 	%r1, %tid.x;
	mad.lo.s32 	%r2, %r60, %r61, %r1;
	mov.u32 	%r62, %ctaid.y;
	mov.u32 	%r63, %ntid.y;
	mov.u32 	%r3, %tid.y;
	mad.lo.s32 	%r4, %r62, %r63, %r3;
	setp.gt.u32 	%p1, %r1, 31;
	setp.lt.s32 	%p2, %r58, 1;
	or.pred  	%p3, %p1, %p2;
	@%p3 bra 	$L__BB1_14;
	mul.lo.s32 	%r5, %r58, %r2;
	add.s32 	%r6, %r5, %r1;
	mul.lo.s32 	%r7, %r58, %r3;
	add.s32 	%r8, %r7, %r1;
	add.s32 	%r65, %r58, -1;
	shr.u32 	%r66, %r65, 5;
	add.s32 	%r9, %r66, 1;
	and.b32  	%r10, %r9, 15;
	setp.lt.u32 	%p4, %r58, 481;
	mov.b32 	%r141, 0;
	@%p4 bra 	$L__BB1_5;
	and.b32  	%r68, %r9, 268435440;
	neg.s32 	%r137, %r68;
	shl.b32 	%r69, %r8, 2;
	mov.u32 	%r70, shared_mem;
	add.s32 	%r71, %r69, %r70;
	add.s32 	%r136, %r71, 1024;
	mov.b32 	%r139, 256;
	mov.u32 	%r138, %r6;
$L__BB1_3:
	.pragma "nounroll";
	mul.wide.u32 	%rd6, %r138, 4;
	add.s64 	%rd7, %rd1, %rd6;
	ld.global.f32 	%f27, [%rd7];
	st.shared.f32 	[%r136+-1024], %f27;
	add.s32 	%r72, %r138, 32;
	mul.wide.u32 	%rd8, %r72, 4;
	add.s64 	%rd9, %rd1, %rd8;
	ld.global.f32 	%f28, [%rd9];
	st.shared.f32 	[%r136+-896], %f28;
	add.s32 	%r73, %r138, 64;
	mul.wide.u32 	%rd10, %r73, 4;
	add.s64 	%rd11, %rd1, %rd10;
	ld.global.f32 	%f29, [%rd11];
	st.shared.f32 	[%r136+-768], %f29;
	add.s32 	%r74, %r138, 96;
	mul.wide.u32 	%rd12, %r74, 4;
	add.s64 	%rd13, %rd1, %rd12;
	ld.global.f32 	%f30, [%rd13];
	st.shared.f32 	[%r136+-640], %f30;
	add.s32 	%r75, %r138, 128;
	mul.wide.u32 	%rd14, %r75, 4;
	add.s64 	%rd15, %rd1, %rd14;
	ld.global.f32 	%f31, [%rd15];
	st.shared.f32 	[%r136+-512], %f31;
	add.s32 	%r76, %r138, 160;
	mul.wide.u32 	%rd16, %r76, 4;
	add.s64 	%rd17, %rd1, %rd16;
	ld.global.f32 	%f32, [%rd17];
	st.shared.f32 	[%r136+-384], %f32;
	add.s32 	%r77, %r138, 192;
	mul.wide.u32 	%rd18, %r77, 4;
	add.s64 	%rd19, %rd1, %rd18;
	ld.global.f32 	%f33, [%rd19];
	st.shared.f32 	[%r136+-256], %f33;
	add.s32 	%r78, %r138, 224;
	mul.wide.u32 	%rd20, %r78, 4;
	add.s64 	%rd21, %rd1, %rd20;
	ld.global.f32 	%f34, [%rd21];
	st.shared.f32 	[%r136+-128], %f34;
	add.s32 	%r79, %r138, 256;
	mul.wide.u32 	%rd22, %r79, 4;
	add.s64 	%rd23, %rd1, %rd22;
	ld.global.f32 	%f35, [%rd23];
	st.shared.f32 	[%r136], %f35;
	add.s32 	%r80, %r138, 288;
	mul.wide.u32 	%rd24, %r80, 4;
	add.s64 	%rd25, %rd1, %rd24;
	ld.global.f32 	%f36, [%rd25];
	st.shared.f32 	[%r136+128], %f36;
	add.s32 	%r81, %r138, 320;
	mul.wide.u32 	%rd26, %r81, 4;
	add.s64 	%rd27, %rd1, %rd26;
	ld.global.f32 	%f37, [%rd27];
	st.shared.f32 	[%r136+256], %f37;
	add.s32 	%r82, %r138, 352;
	mul.wide.u32 	%rd28, %r82, 4;
	add.s64 	%rd29, %rd1, %rd28;
	ld.global.f32 	%f38, [%rd29];
	st.shared.f32 	[%r136+384], %f38;
	add.s32 	%r83, %r138, 384;
	mul.wide.u32 	%rd30, %r83, 4;
	add.s64 	%rd31, %rd1, %rd30;
	ld.global.f32 	%f39, [%rd31];
	st.shared.f32 	[%r136+512], %f39;
	add.s32 	%r84, %r138, 416;
	mul.wide.u32 	%rd32, %r84, 4;
	add.s64 	%rd33, %rd1, %rd32;
	ld.global.f32 	%f40, [%rd33];
	st.shared.f32 	[%r136+640], %f40;
	add.s32 	%r85, %r138, 448;
	mul.wide.u32 	%rd34, %r85, 4;
	add.s64 	%rd35, %rd1, %rd34;
	ld.global.f32 	%f41, [%rd35];
	st.shared.f32 	[%r136+768], %f41;
	add.s32 	%r86, %r138, 480;
	mul.wide.u32 	%rd36, %r86, 4;
	add.s64 	%rd37, %rd1, %rd36;
	ld.global.f32 	%f42, [%rd37];
	st.shared.f32 	[%r136+896], %f42;
	add.s32 	%r139, %r139, 512;
	add.s32 	%r138, %r138, 512;
	add.s32 	%r137, %r137, 16;
	add.s32 	%r136, %r136, 2048;
	setp.ne.s32 	%p5, %r137, 0;
	@%p5 bra 	$L__BB1_3;
	add.s32 	%r141, %r139, -256;
$L__BB1_5:
	setp.eq.s32 	%p6, %r10, 0;
	@%p6 bra 	$L__BB1_14;
	and.b32  	%r23, %r9, 7;
	setp.lt.u32 	%p7, %r10, 8;
	@%p7 bra 	$L__BB1_8;
	add.s32 	%r87, %r6, %r141;
	mul.wide.u32 	%rd38, %r87, 4;
	add.s64 	%rd39, %rd1, %rd38;
	ld.global.f32 	%f43, [%rd39];
	add.s32 	%r88, %r8, %r141;
	shl.b32 	%r89, %r88, 2;
	mov.u32 	%r90, shared_mem;
	add.s32 	%r91, %r90, %r89;
	st.shared.f32 	[%r91], %f43;
	add.s32 	%r92, %r87, 32;
	mul.wide.u32 	%rd40, %r92, 4;
	add.s64 	%rd41, %rd1, %rd40;
	ld.global.f32 	%f44, [%rd41];
	st.shared.f32 	[%r91+128], %f44;
	add.s32 	%r93, %r87, 64;
	mul.wide.u32 	%rd42, %r93, 4;
	add.s64 	%rd43, %rd1, %rd42;
	ld.global.f32 	%f45, [%rd43];
	st.shared.f32 	[%r91+256], %f45;
	add.s32 	%r94, %r87, 96;
	mul.wide.u32 	%rd44, %r94, 4;
	add.s64 	%rd45, %rd1, %rd44;
	ld.global.f32 	%f46, [%rd45];
	st.shared.f32 	[%r91+384], %f46;
	add.s32 	%r95, %r87, 128;
	mul.wide.u32 	%rd46, %r95, 4;
	add.s64 	%rd47, %rd1, %rd46;
	ld.global.f32 	%f47, [%rd47];
	st.shared.f32 	[%r91+512], %f47;
	add.s32 	%r96, %r87, 160;
	mul.wide.u32 	%rd48, %r96, 4;
	add.s64 	%rd49, %rd1, %rd48;
	ld.global.f32 	%f48, [%rd49];
	st.shared.f32 	[%r91+640], %f48;
	add.s32 	%r97, %r87, 192;
	mul.wide.u32 	%rd50, %r97, 4;
	add.s64 	%rd51, %rd1, %rd50;
	ld.global.f32 	%f49, [%rd51];
	st.shared.f32 	[%r91+768], %f49;
	add.s32 	%r98, %r87, 224;
	mul.wide.u32 	%rd52, %r98, 4;
	add.s64 	%rd53, %rd1, %rd52;
	ld.global.f32 	%f50, [%rd53];
	st.shared.f32 	[%r91+896], %f50;
	add.s32 	%r141, %r141, 256;
$L__BB1_8:
	setp.eq.s32 	%p8, %r23, 0;
	@%p8 bra 	$L__BB1_14;
	and.b32  	%r26, %r9, 3;
	setp.lt.u32 	%p9, %r23, 4;
	@%p9 bra 	$L__BB1_11;
	add.s32 	%r99, %r6, %r141;
	mul.wide.u32 	%rd54, %r99, 4;
	add.s64 	%rd55, %rd1, %rd54;
	ld.global.f32 	%f51, [%rd55];
	add.s32 	%r100, %r8, %r141;
	shl.b32 	%r101, %r100, 2;
	mov.u32 	%r102, shared_mem;
	add.s32 	%r103, %r102, %r101;
	st.shared.f32 	[%r103], %f51;
	add.s32 	%r104, %r99, 32;
	mul.wide.u32 	%rd56, %r104, 4;
	add.s64 	%rd57, %rd1, %rd56;
	ld.global.f32 	%f52, [%rd57];
	st.shared.f32 	[%r103+128], %f52;
	add.s32 	%r105, %r99, 64;
	mul.wide.u32 	%rd58, %r105, 4;
	add.s64 	%rd59, %rd1, %rd58;
	ld.global.f32 	%f53, [%rd59];
	st.shared.f32 	[%r103+256], %f53;
	add.s32 	%r106, %r99, 96;
	mul.wide.u32 	%rd60, %r106, 4;
	add.s64 	%rd61, %rd1, %rd60;
	ld.global.f32 	%f54, [%rd61];
	st.shared.f32 	[%r103+384], %f54;
	add.s32 	%r141, %r141, 128;
$L__BB1_11:
	setp.eq.s32 	%p10, %r26, 0;
	@%p10 bra 	$L__BB1_14;
	add.s32 	%r107, %r1, %r141;
	add.s32 	%r108, %r107, %r7;
	shl.b32 	%r109, %r108, 2;
	mov.u32 	%r110, shared_mem;
	add.s32 	%r145, %r110, %r109;
	add.s32 	%r144, %r107, %r5;
	neg.s32 	%r143, %r26;
$L__BB1_13:
	.pragma "nounroll";
	mul.wide.u32 	%rd62, %r144, 4;
	add.s64 	%rd63, %rd1, %rd62;
	ld.global.f32 	%f55, [%rd63];
	st.shared.f32 	[%r145], %f55;
	add.s32 	%r145, %r145, 128;
	add.s32 	%r144, %r144, 32;
	add.s32 	%r143, %r143, 1;
	setp.ne.s32 	%p11, %r143, 0;
	@%p11 bra 	$L__BB1_13;
$L__BB1_14:
	setp.lt.s32 	%p12, %r58, 1;
	bar.sync 	0;
	mov.f32 	%f160, 0f00000000;
	@%p12 bra 	$L__BB1_27;
	mul.lo.s32 	%r38, %r58, %r3;
	add.s32 	%r39, %r58, -1;
	shr.u32 	%r112, %r39, 1;
	add.s32 	%r40, %r112, 1;
	and.b32  	%r41, %r40, 7;
	setp.lt.u32 	%p13, %r58, 15;
	mov.f32 	%f159, 0f00000000;
	mov.b32 	%r150, 0;
	mov.f32 	%f158, %f159;
	@%p13 bra 	$L__BB1_18;
	shl.b32 	%r42, %r59, 4;
	and.b32  	%r114, %r40, 2147483640;
	neg.s32 	%r147, %r114;
	shl.b32 	%r115, %r38, 2;
	mov.u32 	%r116, shared_mem;
	add.s32 	%r117, %r115, %r116;
	add.s32 	%r146, %r117, 32;
	mov.f32 	%f159, 0f00000000;
	mov.b32 	%r150, 0;
	mul.wide.s32 	%rd66, %r59, 4;
	mov.u32 	%r148, %r4;
$L__BB1_17:
	.pragma "nounroll";
	ld.shared.f32 	%f60, [%r146+-32];
	mul.wide.s32 	%rd64, %r148, 4;
	add.s64 	%rd65, %rd2, %rd64;
	ld.global.f32 	%f61, [%rd65];
	fma.rn.f32 	%f62, %f60, %f61, %f158;
	ld.shared.f32 	%f63, [%r146+-28];
	add.s64 	%rd67, %rd65, %rd66;
	ld.global.f32 	%f64, [%rd67];
	fma.rn.f32 	%f65, %f63, %f64, %f159;
	ld.shared.f32 	%f66, [%r146+-24];
	add.s64 	%rd68, %rd67, %rd66;
	ld.global.f32 	%f67, [%rd68];
	fma.rn.f32 	%f68, %f66, %f67, %f62;
	ld.shared.f32 	%f69, [%r146+-20];
	add.s64 	%rd69, %rd68, %rd66;
	ld.global.f32 	%f70, [%rd69];
	fma.rn.f32 	%f71, %f69, %f70, %f65;
	ld.shared.f32 	%f72, [%r146+-16];
	add.s64 	%rd70, %rd69, %rd66;
	ld.global.f32 	%f73, [%rd70];
	fma.rn.f32 	%f74, %f72, %f73, %f68;
	ld.shared.f32 	%f75, [%r146+-12];
	add.s64 	%rd71, %rd70, %rd66;
	ld.global.f32 	%f76, [%rd71];
	fma.rn.f32 	%f77, %f75, %f76, %f71;
	ld.shared.f32 	%f78, [%r146+-8];
	add.s64 	%rd72, %rd71, %rd66;
	ld.global.f32 	%f79, [%rd72];
	fma.rn.f32 	%f80, %f78, %f79, %f74;
	ld.shared.f32 	%f81, [%r146+-4];
	add.s64 	%rd73, %rd72, %rd66;
	ld.global.f32 	%f82, [%rd73];
	fma.rn.f32 	%f83, %f81, %f82, %f77;
	ld.shared.f32 	%f84, [%r146];
	add.s64 	%rd74, %rd73, %rd66;
	ld.global.f32 	%f85, [%rd74];
	fma.rn.f32 	%f86, %f84, %f85, %f80;
	ld.shared.f32 	%f87, [%r146+4];
	add.s64 	%rd75, %rd74, %rd66;
	ld.global.f32 	%f88, [%rd75];
	fma.rn.f32 	%f89, %f87, %f88, %f83;
	ld.shared.f32 	%f90, [%r146+8];
	add.s64 	%rd76, %rd75, %rd66;
	ld.global.f32 	%f91, [%rd76];
	fma.rn.f32 	%f92, %f90, %f91, %f86;
	ld.shared.f32 	%f93, [%r146+12];
	add.s64 	%rd77, %rd76, %rd66;
	ld.global.f32 	%f94, [%rd77];
	fma.rn.f32 	%f95, %f93, %f94, %f89;
	ld.shared.f32 	%f96, [%r146+16];
	add.s64 	%rd78, %rd77, %rd66;
	ld.global.f32 	%f97, [%rd78];
	fma.rn.f32 	%f98, %f96, %f97, %f92;
	ld.shared.f32 	%f99, [%r146+20];
	add.s64 	%rd79, %rd78, %rd66;
	ld.global.f32 	%f100, [%rd79];
	fma.rn.f32 	%f101, %f99, %f100, %f95;
	ld.shared.f32 	%f102, [%r146+24];
	add.s64 	%rd80, %rd79, %rd66;
	ld.global.f32 	%f103, [%rd80];
	fma.rn.f32 	%f158, %f102, %f103, %f98;
	ld.shared.f32 	%f104, [%r146+28];
	add.s64 	%rd81, %rd80, %rd66;
	ld.global.f32 	%f105, [%rd81];
	fma.rn.f32 	%f159, %f104, %f105, %f101;
	add.s32 	%r150, %r150, 16;
	add.s32 	%r148, %r148, %r42;
	add.s32 	%r147, %r147, 8;
	add.s32 	%r146, %r146, 64;
	setp.ne.s32 	%p14, %r147, 0;
	@%p14 bra 	$L__BB1_17;
$L__BB1_18:
	setp.eq.s32 	%p15, %r41, 0;
	@%p15 bra 	$L__BB1_26;
	setp.lt.u32 	%p16, %r41, 4;
	@%p16 bra 	$L__BB1_21;
	add.s32 	%r118, %r150, %r38;
	shl.b32 	%r119, %r118, 2;
	mov.u32 	%r120, shared_mem;
	add.s32 	%r121, %r120, %r119;
	ld.shared.f32 	%f107, [%r121];
	mad.lo.s32 	%r122, %r150, %r59, %r4;
	mul.wide.s32 	%rd82, %r122, 4;
	add.s64 	%rd83, %rd2, %rd82;
	ld.global.f32 	%f108, [%rd83];
	fma.rn.f32 	%f109, %f107, %f108, %f158;
	ld.shared.f32 	%f110, [%r121+4];
	mul.wide.s32 	%rd84, %r59, 4;
	add.s64 	%rd85, %rd83, %rd84;
	ld.global.f32 	%f111, [%rd85];
	fma.rn.f32 	%f112, %f110, %f111, %f159;
	ld.shared.f32 	%f113, [%r121+8];
	add.s64 	%rd86, %rd85, %rd84;
	ld.global.f32 	%f114, [%rd86];
	fma.rn.f32 	%f115, %f113, %f114, %f109;
	ld.shared.f32 	%f116, [%r121+12];
	add.s64 	%rd87, %rd86, %rd84;
	ld.global.f32 	%f117, [%rd87];
	fma.rn.f32 	%f118, %f116, %f117, %f112;
	ld.shared.f32 	%f119, [%r121+16];
	add.s64 	%rd88, %rd87, %rd84;
	ld.global.f32 	%f120, [%rd88];
	fma.rn.f32 	%f121, %f119, %f120, %f115;
	ld.shared.f32 	%f122, [%r121+20];
	add.s64 	%rd89, %rd88, %rd84;
	ld.global.f32 	%f123, [%rd89];
	fma.rn.f32 	%f124, %f122, %f123, %f118;
	ld.shared.f32 	%f125, [%r121+24];
	add.s64 	%rd90, %rd89, %rd84;
	ld.global.f32 	%f126, [%rd90];
	fma.rn.f32 	%f158, %f125, %f126, %f121;
	ld.shared.f32 	%f127, [%r121+28];
	add.s64 	%rd91, %rd90, %rd84;
	ld.global.f32 	%f128, [%rd91];
	fma.rn.f32 	%f159, %f127, %f128, %f124;
	add.s32 	%r150, %r150, 8;
$L__BB1_21:
	and.b32  	%r123, %r40, 3;
	setp.eq.s32 	%p17, %r123, 0;
	@%p17 bra 	$L__BB1_26;
	setp.eq.s32 	%p18, %r123, 1;
	@%p18 bra 	$L__BB1_24;
	add.s32 	%r124, %r150, %r38;
	shl.b32 	%r125, %r124, 2;
	mov.u32 	%r126, shared_mem;
	add.s32 	%r127, %r126, %r125;
	ld.shared.f32 	%f130, [%r127];
	mad.lo.s32 	%r128, %r150, %r59, %r4;
	mul.wide.s32 	%rd92, %r128, 4;
	add.s64 	%rd93, %rd2, %rd92;
	ld.global.f32 	%f131, [%rd93];
	fma.rn.f32 	%f132, %f130, %f131, %f158;
	ld.shared.f32 	%f133, [%r127+4];
	mul.wide.s32 	%rd94, %r59, 4;
	add.s64 	%rd95, %rd93, %rd94;
	ld.global.f32 	%f134, [%rd95];
	fma.rn.f32 	%f135, %f133, %f134, %f159;
	ld.shared.f32 	%f136, [%r127+8];
	add.s64 	%rd96, %rd95, %rd94;
	ld.global.f32 	%f137, [%rd96];
	fma.rn.f32 	%f158, %f136, %f137, %f132;
	ld.shared.f32 	%f138, [%r127+12];
	add.s64 	%rd97, %rd96, %rd94;
	ld.global.f32 	%f139, [%rd97];
	fma.rn.f32 	%f159, %f138, %f139, %f135;
	add.s32 	%r150, %r150, 4;
$L__BB1_24:
	and.b32  	%r129, %r39, 2;
	setp.ne.s32 	%p19, %r129, 0;
	@%p19 bra 	$L__BB1_26;
	add.s32 	%r130, %r150, %r38;
	shl.b32 	%r131, %r130, 2;
	mov.u32 	%r132, shared_mem;
	add.s32 	%r133, %r132, %r131;
	ld.shared.f32 	%f140, [%r133];
	mad.lo.s32 	%r134, %r150, %r59, %r4;
	mul.wide.s32 	%rd98, %r134, 4;
	add.s64 	%rd99, %rd2, %rd98;
	ld.global.f32 	%f141, [%rd99];
	fma.rn.f32 	%f158, %f140, %f141, %f158;
	ld.shared.f32 	%f142, [%r133+4];
	mul.wide.s32 	%rd100, %r59, 4;
	add.s64 	%rd101, %rd99, %rd100;
	ld.global.f32 	%f143, [%rd101];
	fma.rn.f32 	%f159, %f142, %f143, %f159;
$L__BB1_26:
	add.f32 	%f160, %f158, %f159;
$L__BB1_27:
	cvta.to.global.u64 	%rd102, %rd3;
	mad.lo.s32 	%r135, %r59, %r2, %r4;
	mul.wide.s32 	%rd103, %r135, 4;
	add.s64 	%rd104, %rd102, %rd103;
	st.global.f32 	[%rd104], %f160;
	ret;

}
	// .globl	_Z41Matrix_Multiplication_ATBA_Kernel_PoormanPKfS0_Pfii
.visible .entry _Z41Matrix_Multiplication_ATBA_Kernel_PoormanPKfS0_Pfii(
	.param .u64 .ptr .align 1 _Z41Matrix_Multiplication_ATBA_Kernel_PoormanPKfS0_Pfii_param_0,
	.param .u64 .ptr .align 1 _Z41Matrix_Multiplication_ATBA_Kernel_PoormanPKfS0_Pfii_param_1,
	.param .u64 .ptr .align 1 _Z41Matrix_Multiplication_ATBA_Kernel_PoormanPKfS0_Pfii_param_2,
	.param .u32 _Z41Matrix_Multiplication_ATBA_Kernel_PoormanPKfS0_Pfii_param_3,
	.param .u32 _Z41Matrix_Multiplication_ATBA_Kernel_PoormanPKfS0_Pfii_param_4
)
{
	.reg .pred 	%p<10>;
	.reg .b32 	%r<46>;
	.reg .b32 	%f<87>;
	.reg .b64 	%rd<55>;

	ld.param.u64 	%rd7, [_Z41Matrix_Multiplication_ATBA_Kernel_PoormanPKfS0_Pfii_param_0];
	ld.param.u64 	%rd8, [_Z41Matrix_Multiplication_ATBA_Kernel_PoormanPKfS0_Pfii_param_1];
	ld.param.u64 	%rd6, [_Z41Matrix_Multiplication_ATBA_Kernel_PoormanPKfS0_Pfii_param_2];
	ld.param.u32 	%r22, [_Z41Matrix_Multiplication_ATBA_Kernel_PoormanPKfS0_Pfii_param_3];
	ld.param.u32 	%r23, [_Z41Matrix_Multiplication_ATBA_Kernel_PoormanPKfS0_Pfii_param_4];
	cvta.to.global.u64 	%rd1, %rd8;
	cvta.to.global.u64 	%rd2, %rd7;
	mov.u32 	%r24, %ctaid.x;
	mov.u32 	%r25, %ntid.x;
	mov.u32 	%r26, %tid.x;
	mad.lo.s32 	%r1, %r24, %r25, %r26;
	mov.u32 	%r27, %ctaid.y;
	mov.u32 	%r28, %ntid.y;
	mov.u32 	%r29, %tid.y;
	mad.lo.s32 	%r2, %r27, %r28, %r29;
	setp.lt.s32 	%p1, %r22, 1;
	mov.f32 	%f85, 0f00000000;
	@%p1 bra 	$L__BB2_14;
	and.b32  	%r3, %r22, 7;
	add.s32 	%r4, %r3, -1;
	and.b32  	%r5, %r22, 3;
	and.b32  	%r6, %r22, 2147483640;
	and.b32  	%r7, %r22, 1;
	neg.s32 	%r8, %r6;
	shl.b32 	%r9, %r23, 3;
	mov.f32 	%f85, 0f00000000;
	mov.b32 	%r40, 0;
	mul.wide.s32 	%rd45, %r23, 4;
$L__BB2_2:
	setp.lt.u32 	%p2, %r22, 8;
	mad.lo.s32 	%r32, %r40, %r23, %r1;
	mul.wide.s32 	%rd9, %r32, 4;
	add.s64 	%rd10, %rd2, %rd9;
	ld.global.f32 	%f2, [%rd10];
	mul.lo.s32 	%r11, %r40, %r22;
	mov.b32 	%r44, 0;
	@%p2 bra 	$L__BB2_5;
	mul.wide.u32 	%rd11, %r11, 4;
	add.s64 	%rd12, %rd1, %rd11;
	add.s64 	%rd54, %rd12, 16;
	mov.u32 	%r41, %r2;
	mov.u32 	%r42, %r8;
$L__BB2_4:
	.pragma "nounroll";
	ld.global.f32 	%f19, [%rd54+-16];
	mul.f32 	%f20, %f2, %f19;
	mul.wide.s32 	%rd13, %r41, 4;
	add.s64 	%rd14, %rd2, %rd13;
	ld.global.f32 	%f21, [%rd14];
	fma.rn.f32 	%f22, %f20, %f21, %f85;
	ld.global.f32 	%f23, [%rd54+-12];
	mul.f32 	%f24, %f2, %f23;
	mul.wide.s32 	%rd15, %r23, 4;
	add.s64 	%rd16, %rd14, %rd15;
	ld.global.f32 	%f25, [%rd16];
	fma.rn.f32 	%f26, %f24, %f25, %f22;
	ld.global.f32 	%f27, [%rd54+-8];
	mul.f32 	%f28, %f2, %f27;
	add.s64 	%rd17, %rd16, %rd15;
	ld.global.f32 	%f29, [%rd17];
	fma.rn.f32 	%f30, %f28, %f29, %f26;
	ld.global.f32 	%f31, [%rd54+-4];
	mul.f32 	%f32, %f2, %f31;
	add.s64 	%rd18, %rd17, %rd15;
	ld.global.f32 	%f33, [%rd18];
	fma.rn.f32 	%f34, %f32, %f33, %f30;
	ld.global.f32 	%f35, [%rd54];
	mul.f32 	%f36, %f2, %f35;
	add.s64 	%rd19, %rd18, %rd15;
	ld.global.f32 	%f37, [%rd19];
	fma.rn.f32 	%f38, %f36, %f37, %f34;
	ld.global.f32 	%f39, [%rd54+4];
	mul.f32 	%f40, %f2, %f39;
	add.s64 	%rd20, %rd19, %rd15;
	ld.global.f32 	%f41, [%rd20];
	fma.rn.f32 	%f42, %f40, %f41, %f38;
	ld.global.f32 	%f43, [%rd54+8];
	mul.f32 	%f44, %f2, %f43;
	add.s64 	%rd21, %rd20, %rd15;
	ld.global.f32 	%f45, [%rd21];
	fma.rn.f32 	%f46, %f44, %f45, %f42;
	ld.global.f32 	%f47, [%rd54+12];
	mul.f32 	%f48, %f2, %f47;
	add.s64 	%rd22, %rd21, %rd15;
	ld.global.f32 	%f49, [%rd22];
	fma.rn.f32 	%f85, %f48, %f49, %f46;
	add.s32 	%r42, %r42, 8;
	add.s32 	%r41, %r41, %r9;
	add.s64 	%rd54, %rd54, 32;
	setp.ne.s32 	%p3, %r42, 0;
	mov.u32 	%r44, %r6;
	@%p3 bra 	$L__BB2_4;
$L__BB2_5:
	setp.eq.s32 	%p4, %r3, 0;
	@%p4 bra 	$L__BB2_13;
	setp.lt.u32 	%p5, %r4, 3;
	@%p5 bra 	$L__BB2_8;
	add.s32 	%r33, %r44, %r11;
	mul.wide.u32 	%rd23, %r33, 4;
	add.s64 	%rd24, %rd1, %rd23;
	ld.global.f32 	%f51, [%rd24];
	mul.f32 	%f52, %f2, %f51;
	mad.lo.s32 	%r34, %r44, %r23, %r2;
	mul.wide.s32 	%rd25, %r34, 4;
	add.s64 	%rd26, %rd2, %rd25;
	ld.global.f32 	%f53, [%rd26];
	fma.rn.f32 	%f54, %f52, %f53, %f85;
	cvt.u64.u32 	%rd27, %r11;
	cvt.u64.u32 	%rd28, %r44;
	add.s64 	%rd29, %rd28, %rd27;
	shl.b64 	%rd30, %rd29, 2;
	add.s64 	%rd31, %rd1, %rd30;
	ld.global.f32 	%f55, [%rd31+4];
	mul.f32 	%f56, %f2, %f55;
	add.s64 	%rd33, %rd26, %rd45;
	ld.global.f32 	%f57, [%rd33];
	fma.rn.f32 	%f58, %f56, %f57, %f54;
	ld.global.f32 	%f59, [%rd31+8];
	mul.f32 	%f60, %f2, %f59;
	add.s64 	%rd34, %rd33, %rd45;
	ld.global.f32 	%f61, [%rd34];
	fma.rn.f32 	%f62, %f60, %f61, %f58;
	ld.global.f32 	%f63, [%rd31+12];
	mul.f32 	%f64, %f2, %f63;
	add.s64 	%rd35, %rd34, %rd45;
	ld.global.f32 	%f65, [%rd35];
	fma.rn.f32 	%f85, %f64, %f65, %f62;
	add.s32 	%r44, %r44, 4;
$L__BB2_8:
	setp.eq.s32 	%p6, %r5, 0;
	@%p6 bra 	$L__BB2_13;
	setp.eq.s32 	%p7, %r5, 1;
	@%p7 bra 	$L__BB2_11;
	add.s32 	%r35, %r44, %r11;
	mul.wide.u32 	%rd36, %r35, 4;
	add.s64 	%rd37, %rd1, %rd36;
	ld.global.f32 	%f67, [%rd37];
	mul.f32 	%f68, %f2, %f67;
	mad.lo.s32 	%r36, %r44, %r23, %r2;
	mul.wide.s32 	%rd38, %r36, 4;
	add.s64 	%rd39, %rd2, %rd38;
	ld.global.f32 	%f69, [%rd39];
	fma.rn.f32 	%f70, %f68, %f69, %f85;
	cvt.u64.u32 	%rd40, %r11;
	cvt.u64.u32 	%rd41, %r44;
	add.s64 	%rd42, %rd41, %rd40;
	shl.b64 	%rd43, %rd42, 2;
	add.s64 	%rd44, %rd1, %rd43;
	ld.global.f32 	%f71, [%rd44+4];
	mul.f32 	%f72, %f2, %f71;
	add.s64 	%rd46, %rd39, %rd45;
	ld.global.f32 	%f73, [%rd46];
	fma.rn.f32 	%f85, %f72, %f73, %f70;
	add.s32 	%r44, %r44, 2;
$L__BB2_11:
	setp.eq.s32 	%p8, %r7, 0;
	@%p8 bra 	$L__BB2_13;
	add.s32 	%r37, %r44, %r11;
	mul.wide.u32 	%rd47, %r37, 4;
	add.s64 	%rd48, %rd1, %rd47;
	ld.global.f32 	%f74, [%rd48];
	mul.f32 	%f75, %f2, %f74;
	mad.lo.s32 	%r38, %r44, %r23, %r2;
	mul.wide.s32 	%rd49, %r38, 4;
	add.s64 	%rd50, %rd2, %rd49;
	ld.global.f32 	%f76, [%rd50];
	fma.rn.f32 	%f85, %f75, %f76, %f85;
$L__BB2_13:
	add.s32 	%r40, %r40, 1;
	setp.ne.s32 	%p9, %r40, %r22;
	@%p9 bra 	$L__BB2_2;
$L__BB2_14:
	cvta.to.global.u64 	%rd51, %rd6;
	mad.lo.s32 	%r39, %r23, %r1, %r2;
	mul.wide.s32 	%rd52, %r39, 4;
	add.s64 	%rd53, %rd51, %rd52;
	st.global.f32 	[%rd53], %f85;
	ret;

}
	// .globl	_Z46Matrix_Multiplication_ATBA_Kernel_Your_VersionPKfS0_Pfii
.visible .entry _Z46Matrix_Multiplication_ATBA_Kernel_Your_VersionPKfS0_Pfii(
	.param .u64 .ptr .align 1 _Z46Matrix_Multiplication_ATBA_Kernel_Your_VersionPKfS0_Pfii_param_0,
	.param .u64 .ptr .align 1 _Z46Matrix_Multiplication_ATBA_Kernel_Your_VersionPKfS0_Pfii_param_1,
	.param .u64 .ptr .align 1 _Z46Matrix_Multiplication_ATBA_Kernel_Your_VersionPKfS0_Pfii_param_2,
	.param .u32 _Z46Matrix_Multiplication_ATBA_Kernel_Your_VersionPKfS0_Pfii_param_3,
	.param .u32 _Z46Matrix_Multiplication_ATBA_Kernel_Your_VersionPKfS0_Pfii_param_4
)
{
	.reg .pred 	%p<23>;
	.reg .b32 	%r<137>;
	.reg .b32 	%f<180>;
	.reg .b64 	%rd<96>;

	ld.param.u64 	%rd8, [_Z46Matrix_Multiplication_ATBA_Kernel_Your_VersionPKfS0_Pfii_param_0];
	ld.param.u64 	%rd9, [_Z46Matrix_Multiplication_ATBA_Kernel_Your_VersionPKfS0_Pfii_param_1];
	ld.param.u64 	%rd7, [_Z46Matrix_Multiplication_ATBA_Kernel_Your_VersionPKfS0_Pfii_param_2];
	ld.param.u32 	%r47, [_Z46Matrix_Multiplication_ATBA_Kernel_Your_VersionPKfS0_Pfii_param_3];
	ld.param.u32 	%r48, [_Z46Matrix_Multiplication_ATBA_Kernel_Your_VersionPKfS0_Pfii_param_4];
	cvta.to.global.u64 	%rd1, %rd9;
	cvta.to.global.u64 	%rd2, %rd8;
	mov.u32 	%r49, %ctaid.x;
	mov.u32 	%r50, %ntid.x;
	mov.u32 	%r1, %tid.x;
	mad.lo.s32 	%r2, %r49, %r50, %r1;
	mov.u32 	%r51, %ctaid.y;
	mov.u32 	%r52, %ntid.y;
	mov.u32 	%r3, %tid.y;
	mad.lo.s32 	%r4, %r51, %r52, %r3;
	setp.gt.u32 	%p1, %r1, 31;
	setp.lt.s32 	%p2, %r47, 1;
	or.pred  	%p3, %p1, %p2;
	@%p3 bra 	$L__BB3_13;
	mad.lo.s32 	%r5, %r47, %r4, %r1;
	mad.lo.s32 	%r6, %r47, %r3, %r1;
	add.s32 	%r54, %r47, -1;
	shr.u32 	%r55, %r54, 5;
	add.s32 	%r7, %r55, 1;
	and.b32  	%r8, %r7, 15;
	setp.lt.u32 	%p4, %r47, 481;
	mov.b32 	%r126, 0;
	@%p4 bra 	$L__BB3_4;
	and.b32  	%r9, %r7, 268435440;
	mov.b32 	%r126, 0;
	mov.u32 	%r125, %r126;
$L__BB3_3:
	.pragma "nounroll";
	add.s32 	%r57, %r5, %r126;
	mul.wide.u32 	%rd10, %r57, 4;
	add.s64 	%rd11, %rd2, %rd10;
	ld.global.f32 	%f18, [%rd11];
	add.s32 	%r58, %r6, %r126;
	shl.b32 	%r59, %r58, 2;
	mov.u32 	%r60, shared_mem;
	add.s32 	%r61, %r60, %r59;
	st.shared.f32 	[%r61], %f18;
	add.s32 	%r62, %r57, 32;
	mul.wide.u32 	%rd12, %r62, 4;
	add.s64 	%rd13, %rd2, %rd12;
	ld.global.f32 	%f19, [%rd13];
	st.shared.f32 	[%r61+128], %f19;
	add.s32 	%r63, %r57, 64;
	mul.wide.u32 	%rd14, %r63, 4;
	add.s64 	%rd15, %rd2, %rd14;
	ld.global.f32 	%f20, [%rd15];
	st.shared.f32 	[%r61+256], %f20;
	add.s32 	%r64, %r57, 96;
	mul.wide.u32 	%rd16, %r64, 4;
	add.s64 	%rd17, %rd2, %rd16;
	ld.global.f32 	%f21, [%rd17];
	st.shared.f32 	[%r61+384], %f21;
	add.s32 	%r65, %r57, 128;
	mul.wide.u32 	%rd18, %r65, 4;
	add.s64 	%rd19, %rd2, %rd18;
	ld.global.f32 	%f22, [%rd19];
	st.shared.f32 	[%r61+512], %f22;
	add.s32 	%r66, %r57, 160;
	mul.wide.u32 	%rd20, %r66, 4;
	add.s64 	%rd21, %rd2, %rd20;
	ld.global.f32 	%f23, [%rd21];
	st.shared.f32 	[%r61+640], %f23;
	add.s32 	%r67, %r57, 192;
	mul.wide.u32 	%rd22, %r67, 4;
	add.s64 	%rd23, %rd2, %rd22;
	ld.global.f32 	%f24, [%rd23];
	st.shared.f32 	[%r61+768], %f24;
	add.s32 	%r68, %r57, 224;
	mul.wide.u32 	%rd24, %r68, 4;
	add.s64 	%rd25, %rd2, %rd24;
	ld.global.f32 	%f25, [%rd25];
	st.shared.f32 	[%r61+896], %f25;
	add.s32 	%r69, %r57, 256;
	mul.wide.u32 	%rd26, %r69, 4;
	add.s64 	%rd27, %rd2, %rd26;
	ld.global.f32 	%f26, [%rd27];
	st.shared.f32 	[%r61+1024], %f26;
	add.s32 	%r70, %r57, 288;
	mul.wide.u32 	%rd28, %r70, 4;
	add.s64 	%rd29, %rd2, %rd28;
	ld.global.f32 	%f27, [%rd29];
	st.shared.f32 	[%r61+1152], %f27;
	add.s32 	%r71, %r57, 320;
	mul.wide.u32 	%rd30, %r71, 4;
	add.s64 	%rd31, %rd2, %rd30;
	ld.global.f32 	%f28, [%rd31];
	st.shared.f32 	[%r61+1280], %f28;
	add.s32 	%r72, %r57, 352;
	mul.wide.u32 	%rd32, %r72, 4;
	add.s64 	%rd33, %rd2, %rd32;
	ld.global.f32 	%f29, [%rd33];
	st.shared.f32 	[%r61+1408], %f29;
	add.s32 	%r73, %r57, 384;
	mul.wide.u32 	%rd34, %r73, 4;
	add.s64 	%rd35, %rd2, %rd34;
	ld.global.f32 	%f30, [%rd35];
	st.shared.f32 	[%r61+1536], %f30;
	add.s32 	%r74, %r57, 416;
	mul.wide.u32 	%rd36, %r74, 4;
	add.s64 	%rd37, %rd2, %rd36;
	ld.global.f32 	%f31, [%rd37];
	st.shared.f32 	[%r61+1664], %f31;
	add.s32 	%r75, %r57, 448;
	mul.wide.u32 	%rd38, %r75, 4;
	add.s64 	%rd39, %rd2, %rd38;
	ld.global.f32 	%f32, [%rd39];
	st.shared.f32 	[%r61+1792], %f32;
	add.s32 	%r76, %r57, 480;
	mul.wide.u32 	%rd40, %r76, 4;
	add.s64 	%rd41, %rd2, %rd40;
	ld.global.f32 	%f33, [%rd41];
	st.shared.f32 	[%r61+1920], %f33;
	add.s32 	%r126, %r126, 512;
	add.s32 	%r125, %r125, 16;
	setp.ne.s32 	%p5, %r125, %r9;
	@%p5 bra 	$L__BB3_3;
$L__BB3_4:
	setp.eq.s32 	%p6, %r8, 0;
	@%p6 bra 	$L__BB3_13;
	and.b32  	%r15, %r7, 7;
	setp.lt.u32 	%p7, %r8, 8;
	@%p7 bra 	$L__BB3_7;
	add.s32 	%r77, %r5, %r126;
	mul.wide.u32 	%rd42, %r77, 4;
	add.s64 	%rd43, %rd2, %rd42;
	ld.global.f32 	%f34, [%rd43];
	add.s32 	%r78, %r6, %r126;
	shl.b32 	%r79, %r78, 2;
	mov.u32 	%r80, shared_mem;
	add.s32 	%r81, %r80, %r79;
	st.shared.f32 	[%r81], %f34;
	add.s32 	%r82, %r77, 32;
	mul.wide.u32 	%rd44, %r82, 4;
	add.s64 	%rd45, %rd2, %rd44;
	ld.global.f32 	%f35, [%rd45];
	st.shared.f32 	[%r81+128], %f35;
	add.s32 	%r83, %r77, 64;
	mul.wide.u32 	%rd46, %r83, 4;
	add.s64 	%rd47, %rd2, %rd46;
	ld.global.f32 	%f36, [%rd47];
	st.shared.f32 	[%r81+256], %f36;
	add.s32 	%r84, %r77, 96;
	mul.wide.u32 	%rd48, %r84, 4;
	add.s64 	%rd49, %rd2, %rd48;
	ld.global.f32 	%f37, [%rd49];
	st.shared.f32 	[%r81+384], %f37;
	add.s32 	%r85, %r77, 128;
	mul.wide.u32 	%rd50, %r85, 4;
	add.s64 	%rd51, %rd2, %rd50;
	ld.global.f32 	%f38, [%rd51];
	st.shared.f32 	[%r81+512], %f38;
	add.s32 	%r86, %r77, 160;
	mul.wide.u32 	%rd52, %r86, 4;
	add.s64 	%rd53, %rd2, %rd52;
	ld.global.f32 	%f39, [%rd53];
	st.shared.f32 	[%r81+640], %f39;
	add.s32 	%r87, %r77, 192;
	mul.wide.u32 	%rd54, %r87, 4;
	add.s64 	%rd55, %rd2, %rd54;
	ld.global.f32 	%f40, [%rd55];
	st.shared.f32 	[%r81+768], %f40;
	add.s32 	%r88, %r77, 224;
	mul.wide.u32 	%rd56, %r88, 4;
	add.s64 	%rd57, %rd2, %rd56;
	ld.global.f32 	%f41, [%rd57];
	st.shared.f32 	[%r81+896], %f41;
	add.s32 	%r126, %r126, 256;
$L__BB3_7:
	setp.eq.s32 	%p8, %r15, 0;
	@%p8 bra 	$L__BB3_13;
	and.b32  	%r18, %r7, 3;
	setp.lt.u32 	%p9, %r15, 4;
	@%p9 bra 	$L__BB3_10;
	add.s32 	%r89, %r5, %r126;
	mul.wide.u32 	%rd58, %r89, 4;
	add.s64 	%rd59, %rd2, %rd58;
	ld.global.f32 	%f42, [%rd59];
	add.s32 	%r90, %r6, %r126;
	shl.b32 	%r91, %r90, 2;
	mov.u32 	%r92, shared_mem;
	add.s32 	%r93, %r92, %r91;
	st.shared.f32 	[%r93], %f42;
	add.s32 	%r94, %r89, 32;
	mul.wide.u32 	%rd60, %r94, 4;
	add.s64 	%rd61, %rd2, %rd60;
	ld.global.f32 	%f43, [%rd61];
	st.shared.f32 	[%r93+128], %f43;
	add.s32 	%r95, %r89, 64;
	mul.wide.u32 	%rd62, %r95, 4;
	add.s64 	%rd63, %rd2, %rd62;
	ld.global.f32 	%f44, [%rd63];
	st.shared.f32 	[%r93+256], %f44;
	add.s32 	%r96, %r89, 96;
	mul.wide.u32 	%rd64, %r96, 4;
	add.s64 	%rd65, %rd2, %rd64;
	ld.global.f32 	%f45, [%rd65];
	st.shared.f32 	[%r93+384], %f45;
	add.s32 	%r126, %r126, 128;
$L__BB3_10:
	setp.eq.s32 	%p10, %r18, 0;
	@%p10 bra 	$L__BB3_13;
	mov.b32 	%r130, 0;
	mov.u32 	%r101, shared_mem;
$L__BB3_12:
	.pragma "nounroll";
	add.s32 	%r98, %r5, %r126;
	mul.wide.u32 	%rd66, %r98, 4;
	add.s64 	%rd67, %rd2, %rd66;
	ld.global.f32 	%f46, [%rd67];
	add.s32 	%r99, %r6, %r126;
	shl.b32 	%r100, %r99, 2;
	add.s32 	%r102, %r101, %r100;
	st.shared.f32 	[%r102], %f46;
	add.s32 	%r126, %r126, 32;
	add.s32 	%r130, %r130, 1;
	setp.ne.s32 	%p11, %r130, %r18;
	@%p11 bra 	$L__BB3_12;
$L__BB3_13:
	setp.lt.s32 	%p12, %r47, 1;
	bar.sync 	0;
	mov.f32 	%f178, 0f00000000;
	@%p12 bra 	$L__BB3_29;
	mul.lo.s32 	%r25, %r47, %r3;
	and.b32  	%r26, %r47, 15;
	add.s32 	%r27, %r26, -1;
	and.b32  	%r28, %r47, 7;
	add.s32 	%r29, %r28, -1;
	and.b32  	%r30, %r47, 2147483632;
	and.b32  	%r31, %r47, 3;
	neg.s32 	%r32, %r30;
	shl.b32 	%r104, %r25, 2;
	mov.u32 	%r105, shared_mem;
	add.s32 	%r106, %r104, %r105;
	add.s32 	%r33, %r106, 32;
	mov.f32 	%f178, 0f00000000;
	mov.b32 	%r131, 0;
$L__BB3_15:
	setp.lt.u32 	%p13, %r47, 16;
	mad.lo.s32 	%r108, %r131, %r48, %r2;
	mul.wide.s32 	%rd68, %r108, 4;
	add.s64 	%rd69, %rd2, %rd68;
	ld.global.f32 	%f2, [%rd69];
	mul.lo.s32 	%r35, %r131, %r47;
	mov.b32 	%r135, 0;
	@%p13 bra 	$L__BB3_18;
	mul.wide.u32 	%rd70, %r35, 4;
	add.s64 	%rd71, %rd1, %rd70;
	add.s64 	%rd95, %rd71, 32;
	mov.u32 	%r132, %r33;
	mov.u32 	%r133, %r32;
$L__BB3_17:
	.pragma "nounroll";
	ld.global.f32 	%f50, [%rd95+-32];
	mul.f32 	%f51, %f2, %f50;
	ld.shared.f32 	%f52, [%r132+-32];
	fma.rn.f32 	%f53, %f51, %f52, %f178;
	ld.global.f32 	%f54, [%rd95+-28];
	mul.f32 	%f55, %f2, %f54;
	ld.shared.f32 	%f56, [%r132+-28];
	fma.rn.f32 	%f57, %f55, %f56, %f53;
	ld.global.f32 	%f58, [%rd95+-24];
	mul.f32 	%f59, %f2, %f58;
	ld.shared.f32 	%f60, [%r132+-24];
	fma.rn.f32 	%f61, %f59, %f60, %f57;
	ld.global.f32 	%f62, [%rd95+-20];
	mul.f32 	%f63, %f2, %f62;
	ld.shared.f32 	%f64, [%r132+-20];
	fma.rn.f32 	%f65, %f63, %f64, %f61;
	ld.global.f32 	%f66, [%rd95+-16];
	mul.f32 	%f67, %f2, %f66;
	ld.shared.f32 	%f68, [%r132+-16];
	fma.rn.f32 	%f69, %f67, %f68, %f65;
	ld.global.f32 	%f70, [%rd95+-12];
	mul.f32 	%f71, %f2, %f70;
	ld.shared.f32 	%f72, [%r132+-12];
	fma.rn.f32 	%f73, %f71, %f72, %f69;
	ld.global.f32 	%f74, [%rd95+-8];
	mul.f32 	%f75, %f2, %f74;
	ld.shared.f32 	%f76, [%r132+-8];
	fma.rn.f32 	%f77, %f75, %f76, %f73;
	ld.global.f32 	%f78, [%rd95+-4];
	mul.f32 	%f79, %f2, %f78;
	ld.shared.f32 	%f80, [%r132+-4];
	fma.rn.f32 	%f81, %f79, %f80, %f77;
	ld.global.f32 	%f82, [%rd95];
	mul.f32 	%f83, %f2, %f82;
	ld.shared.f32 	%f84, [%r132];
	fma.rn.f32 	%f85, %f83, %f84, %f81;
	ld.global.f32 	%f86, [%rd95+4];
	mul.f32 	%f87, %f2, %f86;
	ld.shared.f32 	%f88, [%r132+4];
	fma.rn.f32 	%f89, %f87, %f88, %f85;
	ld.global.f32 	%f90, [%rd95+8];
	mul.f32 	%f91, %f2, %f90;
	ld.shared.f32 	%f92, [%r132+8];
	fma.rn.f32 	%f93, %f91, %f92, %f89;
	ld.global.f32 	%f94, [%rd95+12];
	mul.f32 	%f95, %f2, %f94;
	ld.shared.f32 	%f96, [%r132+12];
	fma.rn.f32 	%f97, %f95, %f96, %f93;
	ld.global.f32 	%f98, [%rd95+16];
	mul.f32 	%f99, %f2, %f98;
	ld.shared.f32 	%f100, [%r132+16];
	fma.rn.f32 	%f101, %f99, %f100, %f97;
	ld.global.f32 	%f102, [%rd95+20];
	mul.f32 	%f103, %f2, %f102;
	ld.shared.f32 	%f104, [%r132+20];
	fma.rn.f32 	%f105, %f103, %f104, %f101;
	ld.global.f32 	%f106, [%rd95+24];
	mul.f32 	%f107, %f2, %f106;
	ld.shared.f32 	%f108, [%r132+24];
	fma.rn.f32 	%f109, %f107, %f108, %f105;
	ld.global.f32 	%f110, [%rd95+28];
	mul.f32 	%f111, %f2, %f110;
	ld.shared.f32 	%f112, [%r132+28];
	fma.rn.f32 	%f178, %f111, %f112, %f109;
	add.s32 	%r133, %r133, 16;
	add.s64 	%rd95, %rd95, 64;
	add.s32 	%r132, %r132, 64;
	setp.ne.s32 	%p14, %r133, 0;
	mov.u32 	%r135, %r30;
	@%p14 bra 	$L__BB3_17;
$L__BB3_18:
	setp.eq.s32 	%p15, %r26, 0;
	@%p15 bra 	$L__BB3_28;
	setp.lt.u32 	%p16, %r27, 7;
	@%p16 bra 	$L__BB3_21;
	add.s32 	%r109, %r135, %r35;
	mul.wide.u32 	%rd72, %r109, 4;
	add.s64 	%rd73, %rd1, %rd72;
	ld.global.f32 	%f114, [%rd73];
	mul.f32 	%f115, %f2, %f114;
	add.s32 	%r110, %r135, %r25;
	shl.b32 	%r111, %r110, 2;
	add.s32 	%r113, %r105, %r111;
	ld.shared.f32 	%f116, [%r113];
	fma.rn.f32 	%f117, %f115, %f116, %f178;
	cvt.u64.u32 	%rd74, %r35;
	cvt.u64.u32 	%rd75, %r135;
	add.s64 	%rd76, %rd75, %rd74;
	shl.b64 	%rd77, %rd76, 2;
	add.s64 	%rd78, %rd1, %rd77;
	ld.global.f32 	%f118, [%rd78+4];
	mul.f32 	%f119, %f2, %f118;
	ld.shared.f32 	%f120, [%r113+4];
	fma.rn.f32 	%f121, %f119, %f120, %f117;
	ld.global.f32 	%f122, [%rd78+8];
	mul.f32 	%f123, %f2, %f122;
	ld.shared.f32 	%f124, [%r113+8];
	fma.rn.f32 	%f125, %f123, %f124, %f121;
	ld.global.f32 	%f126, [%rd78+12];
	mul.f32 	%f127, %f2, %f126;
	ld.shared.f32 	%f128, [%r113+12];
	fma.rn.f32 	%f129, %f127, %f128, %f125;
	ld.global.f32 	%f130, [%rd78+16];
	mul.f32 	%f131, %f2, %f130;
	ld.shared.f32 	%f132, [%r113+16];
	fma.rn.f32 	%f133, %f131, %f132, %f129;
	ld.global.f32 	%f134, [%rd78+20];
	mul.f32 	%f135, %f2, %f134;
	ld.shared.f32 	%f136, [%r113+20];
	fma.rn.f32 	%f137, %f135, %f136, %f133;
	ld.global.f32 	%f138, [%rd78+24];
	mul.f32 	%f139, %f2, %f138;
	ld.shared.f32 	%f140, [%r113+24];
	fma.rn.f32 	%f141, %f139, %f140, %f137;
	ld.global.f32 	%f142, [%rd78+28];
	mul.f32 	%f143, %f2, %f142;
	ld.shared.f32 	%f144, [%r113+28];
	fma.rn.f32 	%f178, %f143, %f144, %f141;
	add.s32 	%r135, %r135, 8;
$L__BB3_21:
	setp.eq.s32 	%p17, %r28, 0;
	@%p17 bra 	$L__BB3_28;
	setp.lt.u32 	%p18, %r29, 3;
	@%p18 bra 	$L__BB3_24;
	add.s32 	%r114, %r135, %r35;
	mul.wide.u32 	%rd79, %r114, 4;
	add.s64 	%rd80, %rd1, %rd79;
	ld.global.f32 	%f146, [%rd80];
	mul.f32 	%f147, %f2, %f146;
	add.s32 	%r115, %r135, %r25;
	shl.b32 	%r116, %r115, 2;
	add.s32 	%r118, %r105, %r116;
	ld.shared.f32 	%f148, [%r118];
	fma.rn.f32 	%f149, %f147, %f148, %f178;
	cvt.u64.u32 	%rd81, %r35;
	cvt.u64.u32 	%rd82, %r135;
	add.s64 	%rd83, %rd82, %rd81;
	shl.b64 	%rd84, %rd83, 2;
	add.s64 	%rd85, %rd1, %rd84;
	ld.global.f32 	%f150, [%rd85+4];
	mul.f32 	%f151, %f2, %f150;
	ld.shared.f32 	%f152, [%r118+4];
	fma.rn.f32 	%f153, %f151, %f152, %f149;
	ld.global.f32 	%f154, [%rd85+8];
	mul.f32 	%f155, %f2, %f154;
	ld.shared.f32 	%f156, [%r118+8];
	fma.rn.f32 	%f157, %f155, %f156, %f153;
	ld.global.f32 	%f158, [%rd85+12];
	mul.f32 	%f159, %f2, %f158;
	ld.shared.f32 	%f160, [%r118+12];
	fma.rn.f32 	%f178, %f159, %f160, %f157;
	add.s32 	%r135, %r135, 4;
$L__BB3_24:
	setp.eq.s32 	%p19, %r31, 0;
	@%p19 bra 	$L__BB3_28;
	setp.eq.s32 	%p20, %r31, 1;
	add.s32 	%r119, %r135, %r35;
	mul.wide.u32 	%rd86, %r119, 4;
	add.s64 	%rd87, %rd1, %rd86;
	ld.global.f32 	%f161, [%rd87];
	mul.f32 	%f162, %f2, %f161;
	add.s32 	%r120, %r135, %r25;
	shl.b32 	%r121, %r120, 2;
	add.s32 	%r45, %r105, %r121;
	ld.shared.f32 	%f163, [%r45];
	fma.rn.f32 	%f178, %f162, %f163, %f178;
	@%p20 bra 	$L__BB3_28;
	setp.eq.s32 	%p21, %r31, 2;
	cvt.u64.u32 	%rd88, %r35;
	cvt.u64.u32 	%rd89, %r135;
	add.s64 	%rd90, %rd89, %rd88;
	shl.b64 	%rd91, %rd90, 2;
	add.s64 	%rd6, %rd1, %rd91;
	ld.global.f32 	%f164, [%rd6+4];
	mul.f32 	%f165, %f2, %f164;
	ld.shared.f32 	%f166, [%r45+4];
	fma.rn.f32 	%f178, %f165, %f166, %f178;
	@%p21 bra 	$L__BB3_28;
	ld.global.f32 	%f167, [%rd6+8];
	mul.f32 	%f168, %f2, %f167;
	ld.shared.f32 	%f169, [%r45+8];
	fma.rn.f32 	%f178, %f168, %f169, %f178;
$L__BB3_28:
	add.s32 	%r131, %r131, 1;
	setp.ne.s32 	%p22, %r131, %r47;
	@%p22 bra 	$L__BB3_15;
$L__BB3_29:
	cvta.to.global.u64 	%rd92, %rd7;
	mad.lo.s32 	%r123, %r48, %r2, %r4;
	mul.wide.s32 	%rd93, %r123, 4;
	add.s64 	%rd94, %rd92, %rd93;
	st.global.f32 	[%rd94], %f178;
	ret;

}
	// .globl	_Z20Matrix_F_Norm_On_GPUPKfiPf
.visible .entry _Z20Matrix_F_Norm_On_GPUPKfiPf(
	.param .u64 .ptr .align 1 _Z20Matrix_F_Norm_On_GPUPKfiPf_param_0,
	.param .u32 _Z20Matrix_F_Norm_On_GPUPKfiPf_param_1,
	.param .u64 .ptr .align 1 _Z20Matrix_F_Norm_On_GPUPKfiPf_param_2
)
{
	.reg .pred 	%p<6>;
	.reg .b32 	%r<21>;
	.reg .b32 	%f<27>;
	.reg .b64 	%rd<7>;

	ld.param.u64 	%rd2, [_Z20Matrix_F_Norm_On_GPUPKfiPf_param_0];
	ld.param.u32 	%r6, [_Z20Matrix_F_Norm_On_GPUPKfiPf_param_1];
	ld.param.u64 	%rd1, [_Z20Matrix_F_Norm_On_GPUPKfiPf_param_2];
	cvta.to.global.u64 	%rd3, %rd2;
	mov.u32 	%r7, %tid.y;
	mov.u32 	%r8, %ntid.x;
	mov.u32 	%r9, %tid.x;
	mad.lo.s32 	%r1, %r7, %r8, %r9;
	mov.u32 	%r10, %ctaid.x;
	mad.lo.s32 	%r11, %r10, %r8, %r9;
	mov.u32 	%r12, %ctaid.y;
	mov.u32 	%r13, %ntid.y;
	mad.lo.s32 	%r14, %r12, %r13, %r7;
	mad.lo.s32 	%r15, %r6, %r11, %r14;
	mul.wide.s32 	%rd4, %r15, 4;
	add.s64 	%rd5, %rd3, %rd4;
	ld.global.f32 	%f1, [%rd5];
	shl.b32 	%r16, %r1, 2;
	mov.u32 	%r17, data;
	add.s32 	%r2, %r17, %r16;
	st.shared.f32 	[%r2], %f1;
	bar.sync 	0;
	ld.shared.f32 	%f2, [%r2];
	mul.f32 	%f3, %f2, %f2;
	st.shared.f32 	[%r2], %f3;
	bar.sync 	0;
	mul.lo.s32 	%r20, %r8, %r13;
	setp.lt.u32 	%p1, %r20, 66;
	@%p1 bra 	$L__BB4_4;
$L__BB4_1:
	shr.u32 	%r5, %r20, 1;
	setp.ge.u32 	%p2, %r1, %r5;
	@%p2 bra 	$L__BB4_3;
	shl.b32 	%r18, %r5, 2;
	add.s32 	%r19, %r2, %r18;
	ld.shared.f32 	%f4, [%r19];
	ld.shared.f32 	%f5, [%r2];
	add.f32 	%f6, %f4, %f5;
	st.shared.f32 	[%r2], %f6;
$L__BB4_3:
	bar.sync 	0;
	setp.gt.u32 	%p3, %r20, 131;
	mov.u32 	%r20, %r5;
	@%p3 bra 	$L__BB4_1;
$L__BB4_4:
	setp.gt.u32 	%p4, %r1, 31;
	@%p4 bra 	$L__BB4_6;
	ld.volatile.shared.f32 	%f7, [%r2+128];
	ld.volatile.shared.f32 	%f8, [%r2];
	add.f32 	%f9, %f7, %f8;
	st.volatile.shared.f32 	[%r2], %f9;
	ld.volatile.shared.f32 	%f10, [%r2+64];
	ld.volatile.shared.f32 	%f11, [%r2];
	add.f32 	%f12, %f10, %f11;
	st.volatile.shared.f32 	[%r2], %f12;
	ld.volatile.shared.f32 	%f13, [%r2+32];
	ld.volatile.shared.f32 	%f14, [%r2];
	add.f32 	%f15, %f13, %f14;
	st.volatile.shared.f32 	[%r2], %f15;
	ld.volatile.shared.f32 	%f16, [%r2+16];
	ld.volatile.shared.f32 	%f17, [%r2];
	add.f32 	%f18, %f16, %f17;
	st.volatile.shared.f32 	[%r2], %f18;
	ld.volatile.shared.f32 	%f19, [%r2+8];
	ld.volatile.shared.f32 	%f20, [%r2];
	add.f32 	%f21, %f19, %f20;
	st.volatile.shared.f32 	[%r2], %f21;
	ld.volatile.shared.f32 	%f22, [%r2+4];
	ld.volatile.shared.f32 	%f23, [%r2];
	add.f32 	%f24, %f22, %f23;
	st.volatile.shared.f32 	[%r2], %f24;
$L__BB4_6:
	bar.sync 	0;
	bar.sync 	0;
	setp.ne.s32 	%p5, %r1, 0;
	@%p5 bra 	$L__BB4_8;
	ld.shared.f32 	%f25, [data];
	cvta.to.global.u64 	%rd6, %rd1;
	atom.global.add.f32 	%f26, [%rd6], %f25;
$L__BB4_8:
	ret;

}


// ===== COMPILED SASS (sm_100) =====

	.target	sm_100

	.elftype	@"ET_EXEC"


//--------------------- .note.nv.tkinfo           --------------------------
	.section	.note.nv.tkinfo,"",@"SHT_NOTE"
	.sectionflags	@"SHF_NOTE_NV_TKINFO"
	.tkinfo
        /*0018*/ 	.word	0x00000002
        /*0030*/ 	.string	""
        /*0030*/ 	.string	"ptxas"
        /*0030*/ 	.string	"Cuda compilation tools, release 13.0, V13.0.88"
        /*0030*/ 	.string	"Build cuda_13.0.r13.0/compiler.36424714_0"
        /*0030*/ 	.string	"-arch sm_100 -m 64 "



//--------------------- .note.nv.cuinfo           --------------------------
	.section	.note.nv.cuinfo,"",@"SHT_NOTE"
	.sectionflags	@"SHF_NOTE_NV_CUINFO"
        /*0018*/ 	.short	0x0002
        /*001a*/ 	.short	0x0064
        /*001c*/ 	.short	0x0082
	.zero		2


//--------------------- .nv.info                  --------------------------
	.section	.nv.info,"",@"SHT_CUDA_INFO"
	.align	4


	//----- nvinfo : EIATTR_REGCOUNT
	.align		4
        /*0000*/ 	.byte	0x04, 0x2f
        /*0002*/ 	.short	(.L_1 - .L_0)
	.align		4
.L_0:
        /*0004*/ 	.word	index@(_Z39Matrix_Multiplication_AB_Kernel_PoormanPKfS0_Pfiii)
        /*0008*/ 	.word	0x00000020


	//----- nvinfo : EIATTR_FRAME_SIZE
	.align		4
.L_1:
        /*000c*/ 	.byte	0x04, 0x11
        /*000e*/ 	.short	(.L_3 - .L_2)
	.align		4
.L_2:
        /*0010*/ 	.word	index@(_Z39Matrix_Multiplication_AB_Kernel_PoormanPKfS0_Pfiii)
        /*0014*/ 	.word	0x00000000


	//----- nvinfo : EIATTR_REGCOUNT
	.align		4
.L_3:
        /*0018*/ 	.byte	0x04, 0x2f
        /*001a*/ 	.short	(.L_5 - .L_4)
	.align		4
.L_4:
        /*001c*/ 	.word	index@(_Z44Matrix_Multiplication_AB_Kernel_Your_VersionPKfS0_Pfiii)
        /*0020*/ 	.word	0x00000020


	//----- nvinfo : EIATTR_FRAME_SIZE
	.align		4
.L_5:
        /*0024*/ 	.byte	0x04, 0x11
        /*0026*/ 	.short	(.L_7 - .L_6)
	.align		4
.L_6:
        /*0028*/ 	.word	index@(_Z44Matrix_Multiplication_AB_Kernel_Your_VersionPKfS0_Pfiii)
        /*002c*/ 	.word	0x00000000


	//----- nvinfo : EIATTR_REGCOUNT
	.align		4
.L_7:
        /*0030*/ 	.byte	0x04, 0x2f
        /*0032*/ 	.short	(.L_9 - .L_8)
	.align		4
.L_8:
        /*0034*/ 	.word	index@(_Z41Matrix_Multiplication_ATBA_Kernel_PoormanPKfS0_Pfii)
        /*0038*/ 	.word	0x00000020


	//----- nvinfo : EIATTR_FRAME_SIZE
	.align		4
.L_9:
        /*003c*/ 	.byte	0x04, 0x11
        /*003e*/ 	.short	(.L_11 - .L_10)
	.align		4
.L_10:
        /*0040*/ 	.word	index@(_Z41Matrix_Multiplication_ATBA_Kernel_PoormanPKfS0_Pfii)
        /*0044*/ 	.word	0x00000000


	//----- nvinfo : EIATTR_REGCOUNT
	.align		4
.L_11:
        /*0048*/ 	.byte	0x04, 0x2f
        /*004a*/ 	.short	(.L_13 - .L_12)
	.align		4
.L_12:
        /*004c*/ 	.word	index@(_Z46Matrix_Multiplication_ATBA_Kernel_Your_VersionPKfS0_Pfii)
        /*0050*/ 	.word	0x00000020


	//----- nvinfo : EIATTR_FRAME_SIZE
	.align		4
.L_13:
        /*0054*/ 	.byte	0x04, 0x11
        /*0056*/ 	.short	(.L_15 - .L_14)
	.align		4
.L_14:
        /*0058*/ 	.word	index@(_Z46Matrix_Multiplication_ATBA_Kernel_Your_VersionPKfS0_Pfii)
        /*005c*/ 	.word	0x00000000


	//----- nvinfo : EIATTR_REGCOUNT
	.align		4
.L_15:
        /*0060*/ 	.byte	0x04, 0x2f
        /*0062*/ 	.short	(.L_17 - .L_16)
	.align		4
.L_16:
        /*0064*/ 	.word	index@(_Z20Matrix_F_Norm_On_GPUPKfiPf)
        /*0068*/ 	.word	0x0000000c


	//----- nvinfo : EIATTR_FRAME_SIZE
	.align		4
.L_17:
        /*006c*/ 	.byte	0x04, 0x11
        /*006e*/ 	.short	(.L_19 - .L_18)
	.align		4
.L_18:
        /*0070*/ 	.word	index@(_Z20Matrix_F_Norm_On_GPUPKfiPf)
        /*0074*/ 	.word	0x00000000


	//----- nvinfo : EIATTR_MIN_STACK_SIZE
	.align		4
.L_19:
        /*0078*/ 	.byte	0x04, 0x12
        /*007a*/ 	.short	(.L_21 - .L_20)
	.align		4
.L_20:
        /*007c*/ 	.word	index@(_Z20Matrix_F_Norm_On_GPUPKfiPf)
        /*0080*/ 	.word	0x00000000


	//----- nvinfo : EIATTR_MIN_STACK_SIZE
	.align		4
.L_21:
        /*0084*/ 	.byte	0x04, 0x12
        /*0086*/ 	.short	(.L_23 - .L_22)
	.align		4
.L_22:
        /*0088*/ 	.word	index@(_Z46Matrix_Multiplication_ATBA_Kernel_Your_VersionPKfS0_Pfii)
        /*008c*/ 	.word	0x00000000


	//----- nvinfo : EIATTR_MIN_STACK_SIZE
	.align		4
.L_23:
        /*0090*/ 	.byte	0x04, 0x12
        /*0092*/ 	.short	(.L_25 - .L_24)
	.align		4
.L_24:
        /*0094*/ 	.word	index@(_Z41Matrix_Multiplication_ATBA_Kernel_PoormanPKfS0_Pfii)
        /*0098*/ 	.word	0x00000000


	//----- nvinfo : EIATTR_MIN_STACK_SIZE
	.align		4
.L_25:
        /*009c*/ 	.byte	0x04, 0x12
        /*009e*/ 	.short	(.L_27 - .L_26)
	.align		4
.L_26:
        /*00a0*/ 	.word	index@(_Z44Matrix_Multiplication_AB_Kernel_Your_VersionPKfS0_Pfiii)
        /*00a4*/ 	.word	0x00000000


	//----- nvinfo : EIATTR_MIN_STACK_SIZE
	.align		4
.L_27:
        /*00a8*/ 	.byte	0x04, 0x12
        /*00aa*/ 	.short	(.L_29 - .L_28)
	.align		4
.L_28:
        /*00ac*/ 	.word	index@(_Z39Matrix_Multiplication_AB_Kernel_PoormanPKfS0_Pfiii)
        /*00b0*/ 	.word	0x00000000
.L_29:


//--------------------- .nv.compat                --------------------------
	.section	.nv.compat,"",@"SHT_CUDA_COMPAT_INFO"
	.align	4
        /*0000*/ 	.byte	0x02, 0x09, 0x00, 0x00, 0x02, 0x02, 0x01, 0x00, 0x02, 0x05, 0x05, 0x00, 0x03, 0x07, 0x01, 0x01
        /*0010*/ 	.byte	0x02, 0x03, 0x00, 0x00, 0x02, 0x06, 0x01, 0x00, 0x04, 0x0b, 0x08, 0x00, 0x09, 0x00, 0x00, 0x00
        /*0020*/ 	.byte	0x00, 0x00, 0x00, 0x00


//--------------------- .nv.info._Z20Matrix_F_Norm_On_GPUPKfiPf --------------------------
	.section	.nv.info._Z20Matrix_F_Norm_On_GPUPKfiPf,"",@"SHT_CUDA_INFO"
	.sectionflags	@""
	.align	4


	//----- nvinfo : EIATTR_CUDA_API_VERSION
	.align		4
        /*0000*/ 	.byte	0x04, 0x37
        /*0002*/ 	.short	(.L_31 - .L_30)
.L_30:
        /*0004*/ 	.word	0x00000082


	//----- nvinfo : EIATTR_KPARAM_INFO
	.align		4
.L_31:
        /*0008*/ 	.byte	0x04, 0x17
        /*000a*/ 	.short	(.L_33 - .L_32)
.L_32:
        /*000c*/ 	.word	0x00000000
        /*0010*/ 	.short	0x0002
        /*0012*/ 	.short	0x0010
        /*0014*/ 	.byte	0x00, 0xf5, 0x21, 0x00


	//----- nvinfo : EIATTR_KPARAM_INFO
	.align		4
.L_33:
        /*0018*/ 	.byte	0x04, 0x17
        /*001a*/ 	.short	(.L_35 - .L_34)
.L_34:
        /*001c*/ 	.word	0x00000000
        /*0020*/ 	.short	0x0001
        /*0022*/ 	.short	0x0008
        /*0024*/ 	.byte	0x00, 0xf0, 0x11, 0x00


	//----- nvinfo : EIATTR_KPARAM_INFO
	.align		4
.L_35:
        /*0028*/ 	.byte	0x04, 0x17
        /*002a*/ 	.short	(.L_37 - .L_36)
.L_36:
        /*002c*/ 	.word	0x00000000
        /*0030*/ 	.short	0x0000
        /*0032*/ 	.short	0x0000
        /*0034*/ 	.byte	0x00, 0xf5, 0x21, 0x00


	//----- nvinfo : EIATTR_SPARSE_MMA_MASK
	.align		4
.L_37:
        /*0038*/ 	.byte	0x03, 0x50
        /*003a*/ 	.short	0x0000


	//----- nvinfo : EIATTR_MAXREG_COUNT
	.align		4
        /*003c*/ 	.byte	0x03, 0x1b
        /*003e*/ 	.short	0x00ff


	//----- nvinfo : EIATTR_NUM_BARRIERS
	.align		4
        /*0040*/ 	.byte	0x02, 0x4c
        /*0042*/ 	.byte	0x01
	.zero		1


	//----- nvinfo : EIATTR_MERCURY_ISA_VERSION
	.align		4
        /*0044*/ 	.byte	0x03, 0x5f
        /*0046*/ 	.short	0x0101


	//----- nvinfo : EIATTR_VRC_CTA_INIT_COUNT
	.align		4
        /*0048*/ 	.byte	0x02, 0x4a
	.zero		1
	.zero		1


	//----- nvinfo : EIATTR_EXIT_INSTR_OFFSETS
	.align		4
        /*004c*/ 	.byte	0x04, 0x1c
        /*004e*/ 	.short	(.L_39 - .L_38)


	//   ....[0]....
.L_38:
        /*0050*/ 	.word	0x00000470


	//   ....[1]....
        /*0054*/ 	.word	0x000004e0


	//----- nvinfo : EIATTR_CRS_STACK_SIZE
	.align		4
.L_39:
        /*0058*/ 	.byte	0x04, 0x1e
        /*005a*/ 	.short	(.L_41 - .L_40)
.L_40:
        /*005c*/ 	.word	0x00000000


	//----- nvinfo : EIATTR_CBANK_PARAM_SIZE
	.align		4
.L_41:
        /*0060*/ 	.byte	0x03, 0x19
        /*0062*/ 	.short	0x0018


	//----- nvinfo : EIATTR_PARAM_CBANK
	.align		4
        /*0064*/ 	.byte	0x04, 0x0a
        /*0066*/ 	.short	(.L_43 - .L_42)
	.align		4
.L_42:
        /*0068*/ 	.word	index@(.nv.constant0._Z20Matrix_F_Norm_On_GPUPKfiPf)
        /*006c*/ 	.short	0x0380
        /*006e*/ 	.short	0x0018


	//----- nvinfo : EIATTR_SW_WAR
	.align		4
.L_43:
        /*0070*/ 	.byte	0x04, 0x36
        /*0072*/ 	.short	(.L_45 - .L_44)
.L_44:
        /*0074*/ 	.word	0x00000008
.L_45:


//--------------------- .nv.info._Z46Matrix_Multiplication_ATBA_Kernel_Your_VersionPKfS0_Pfii --------------------------
	.section	.nv.info._Z46Matrix_Multiplication_ATBA_Kernel_Your_VersionPKfS0_Pfii,"",@"SHT_CUDA_INFO"
	.sectionflags	@""
	.align	4


	//----- nvinfo : EIATTR_CUDA_API_VERSION
	.align		4
        /*0000*/ 	.byte	0x04, 0x37
        /*0002*/ 	.short	(.L_47 - .L_46)
.L_46:
        /*0004*/ 	.word	0x00000082


	//----- nvinfo : EIATTR_KPARAM_INFO
	.align		4
.L_47:
        /*0008*/ 	.byte	0x04, 0x17
        /*000a*/ 	.short	(.L_49 - .L_48)
.L_48:
        /*000c*/ 	.word	0x00000000
        /*0010*/ 	.short	0x0004
        /*0012*/ 	.short	0x001c
        /*0014*/ 	.byte	0x00, 0xf0, 0x11, 0x00


	//----- nvinfo : EIATTR_KPARAM_INFO
	.align		4
.L_49:
        /*0018*/ 	.byte	0x04, 0x17
        /*001a*/ 	.short	(.L_51 - .L_50)
.L_50:
        /*001c*/ 	.word	0x00000000
        /*0020*/ 	.short	0x0003
        /*0022*/ 	.short	0x0018
        /*0024*/ 	.byte	0x00, 0xf0, 0x11, 0x00


	//----- nvinfo : EIATTR_KPARAM_INFO
	.align		4
.L_51:
        /*0028*/ 	.byte	0x04, 0x17
        /*002a*/ 	.short	(.L_53 - .L_52)
.L_52:
        /*002c*/ 	.word	0x00000000
        /*0030*/ 	.short	0x0002
        /*0032*/ 	.short	0x0010
        /*0034*/ 	.byte	0x00, 0xf5, 0x21, 0x00


	//----- nvinfo : EIATTR_KPARAM_INFO
	.align		4
.L_53:
        /*0038*/ 	.byte	0x04, 0x17
        /*003a*/ 	.short	(.L_55 - .L_54)
.L_54:
        /*003c*/ 	.word	0x00000000
        /*0040*/ 	.short	0x0001
        /*0042*/ 	.short	0x0008
        /*0044*/ 	.byte	0x00, 0xf5, 0x21, 0x00


	//----- nvinfo : EIATTR_KPARAM_INFO
	.align		4
.L_55:
        /*0048*/ 	.byte	0x04, 0x17
        /*004a*/ 	.short	(.L_57 - .L_56)
.L_56:
        /*004c*/ 	.word	0x00000000
        /*0050*/ 	.short	0x0000
        /*0052*/ 	.short	0x0000
        /*0054*/ 	.byte	0x00, 0xf5, 0x21, 0x00


	//----- nvinfo : EIATTR_SPARSE_MMA_MASK
	.align		4
.L_57:
        /*0058*/ 	.byte	0x03, 0x50
        /*005a*/ 	.short	0x0000


	//----- nvinfo : EIATTR_MAXREG_COUNT
	.align		4
        /*005c*/ 	.byte	0x03, 0x1b
        /*005e*/ 	.short	0x00ff


	//----- nvinfo : EIATTR_NUM_BARRIERS
	.align		4
        /*0060*/ 	.byte	0x02, 0x4c
        /*0062*/ 	.byte	0x01
	.zero		1


	//----- nvinfo : EIATTR_MERCURY_ISA_VERSION
	.align		4
        /*0064*/ 	.byte	0x03, 0x5f
        /*0066*/ 	.short	0x0101


	//----- nvinfo : EIATTR_VRC_CTA_INIT_COUNT
	.align		4
        /*0068*/ 	.byte	0x02, 0x4a
	.zero		1
	.zero		1


	//----- nvinfo : EIATTR_EXIT_INSTR_OFFSETS
	.align		4
        /*006c*/ 	.byte	0x04, 0x1c
        /*006e*/ 	.short	(.L_59 - .L_58)


	//   ....[0]....
.L_58:
        /*0070*/ 	.word	0x00001970


	//----- nvinfo : EIATTR_CRS_STACK_SIZE
	.align		4
.L_59:
        /*0074*/ 	.byte	0x04, 0x1e
        /*0076*/ 	.short	(.L_61 - .L_60)
.L_60:
        /*0078*/ 	.word	0x00000000


	//----- nvinfo : EIATTR_CBANK_PARAM_SIZE
	.align		4
.L_61:
        /*007c*/ 	.byte	0x03, 0x19
        /*007e*/ 	.short	0x0020


	//----- nvinfo : EIATTR_PARAM_CBANK
	.align		4
        /*0080*/ 	.byte	0x04, 0x0a
        /*0082*/ 	.short	(.L_63 - .L_62)
	.align		4
.L_62:
        /*0084*/ 	.word	index@(.nv.constant0._Z46Matrix_Multiplication_ATBA_Kernel_Your_VersionPKfS0_Pfii)
        /*0088*/ 	.short	0x0380
        /*008a*/ 	.short	0x0020


	//----- nvinfo : EIATTR_SW_WAR
	.align		4
.L_63:
        /*008c*/ 	.byte	0x04, 0x36
        /*008e*/ 	.short	(.L_65 - .L_64)
.L_64:
        /*0090*/ 	.word	0x00000008
.L_65:


//--------------------- .nv.info._Z41Matrix_Multiplication_ATBA_Kernel_PoormanPKfS0_Pfii --------------------------
	.section	.nv.info._Z41Matrix_Multiplication_ATBA_Kernel_PoormanPKfS0_Pfii,"",@"SHT_CUDA_INFO"
	.sectionflags	@""
	.align	4


	//----- nvinfo : EIATTR_CUDA_API_VERSION
	.align		4
        /*0000*/ 	.byte	0x04, 0x37
        /*0002*/ 	.short	(.L_67 - .L_66)
.L_66:
        /*0004*/ 	.word	0x00000082


	//----- nvinfo : EIATTR_KPARAM_INFO
	.align		4
.L_67:
        /*0008*/ 	.byte	0x04, 0x17
        /*000a*/ 	.short	(.L_69 - .L_68)
.L_68:
        /*000c*/ 	.word	0x00000000
        /*0010*/ 	.short	0x0004
        /*0012*/ 	.short	0x001c
        /*0014*/ 	.byte	0x00, 0xf0, 0x11, 0x00


	//----- nvinfo : EIATTR_KPARAM_INFO
	.align		4
.L_69:
        /*0018*/ 	.byte	0x04, 0x17
        /*001a*/ 	.short	(.L_71 - .L_70)
.L_70:
        /*001c*/ 	.word	0x00000000
        /*0020*/ 	.short	0x0003
        /*0022*/ 	.short	0x0018
        /*0024*/ 	.byte	0x00, 0xf0, 0x11, 0x00


	//----- nvinfo : EIATTR_KPARAM_INFO
	.align		4
.L_71:
        /*0028*/ 	.byte	0x04, 0x17
        /*002a*/ 	.short	(.L_73 - .L_72)
.L_72:
        /*002c*/ 	.word	0x00000000
        /*0030*/ 	.short	0x0002
        /*0032*/ 	.short	0x0010
        /*0034*/ 	.byte	0x00, 0xf5, 0x21, 0x00


	//----- nvinfo : EIATTR_KPARAM_INFO
	.align		4
.L_73:
        /*0038*/ 	.byte	0x04, 0x17
        /*003a*/ 	.short	(.L_75 - .L_74)
.L_74:
        /*003c*/ 	.word	0x00000000
        /*0040*/ 	.short	0x0001
        /*0042*/ 	.short	0x0008
        /*0044*/ 	.byte	0x00, 0xf5, 0x21, 0x00


	//----- nvinfo : EIATTR_KPARAM_INFO
	.align		4
.L_75:
        /*0048*/ 	.byte	0x04, 0x17
        /*004a*/ 	.short	(.L_77 - .L_76)
.L_76:
        /*004c*/ 	.word	0x00000000
        /*0050*/ 	.short	0x0000
        /*0052*/ 	.short	0x0000
        /*0054*/ 	.byte	0x00, 0xf5, 0x21, 0x00


	//----- nvinfo : EIATTR_SPARSE_MMA_MASK
	.align		4
.L_77:
        /*0058*/ 	.byte	0x03, 0x50
        /*005a*/ 	.short	0x0000


	//----- nvinfo : EIATTR_MAXREG_COUNT
	.align		4
        /*005c*/ 	.byte	0x03, 0x1b
        /*005e*/ 	.short	0x00ff


	//----- nvinfo : EIATTR_MERCURY_ISA_VERSION
	.align		4
        /*0060*/ 	.byte	0x03, 0x5f
        /*0062*/ 	.short	0x0101


	//----- nvinfo : EIATTR_VRC_CTA_INIT_COUNT
	.align		4
        /*0064*/ 	.byte	0x02, 0x4a
	.zero		1
	.zero		1


	//----- nvinfo : EIATTR_EXIT_INSTR_OFFSETS
	.align		4
        /*0068*/ 	.byte	0x04, 0x1c
        /*006a*/ 	.short	(.L_79 - .L_78)


	//   ....[0]....
.L_78:
        /*006c*/ 	.word	0x00000a00


	//----- nvinfo : EIATTR_CBANK_PARAM_SIZE
	.align		4
.L_79:
        /*0070*/ 	.byte	0x03, 0x19
        /*0072*/ 	.short	0x0020


	//----- nvinfo : EIATTR_PARAM_CBANK
	.align		4
        /*0074*/ 	.byte	0x04, 0x0a
        /*0076*/ 	.short	(.L_81 - .L_80)
	.align		4
.L_80:
        /*0078*/ 	.word	index@(.nv.constant0._Z41Matrix_Multiplication_ATBA_Kernel_PoormanPKfS0_Pfii)
        /*007c*/ 	.short	0x0380
        /*007e*/ 	.short	0x0020


	//----- nvinfo : EIATTR_SW_WAR
	.align		4
.L_81:
        /*0080*/ 	.byte	0x04, 0x36
        /*0082*/ 	.short	(.L_83 - .L_82)
.L_82:
        /*0084*/ 	.word	0x00000008
.L_83:


//--------------------- .nv.info._Z44Matrix_Multiplication_AB_Kernel_Your_VersionPKfS0_Pfiii --------------------------
	.section	.nv.info._Z44Matrix_Multiplication_AB_Kernel_Your_VersionPKfS0_Pfiii,"",@"SHT_CUDA_INFO"
	.sectionflags	@""
	.align	4


	//----- nvinfo : EIATTR_CUDA_API_VERSION
	.align		4
        /*0000*/ 	.byte	0x04, 0x37
        /*0002*/ 	.short	(.L_85 - .L_84)
.L_84:
        /*0004*/ 	.word	0x00000082


	//----- nvinfo : EIATTR_KPARAM_INFO
	.align		4
.L_85:
        /*0008*/ 	.byte	0x04, 0x17
        /*000a*/ 	.short	(.L_87 - .L_86)
.L_86:
        /*000c*/ 	.word	0x00000000
        /*0010*/ 	.short	0x0005
        /*0012*/ 	.short	0x0020
        /*0014*/ 	.byte	0x00, 0xf0, 0x11, 0x00


	//----- nvinfo : EIATTR_KPARAM_INFO
	.align		4
.L_87:
        /*0018*/ 	.byte	0x04, 0x17
        /*001a*/ 	.short	(.L_89 - .L_88)
.L_88:
        /*001c*/ 	.word	0x00000000
        /*0020*/ 	.short	0x0004
        /*0022*/ 	.short	0x001c
        /*0024*/ 	.byte	0x00, 0xf0, 0x11, 0x00


	//----- nvinfo : EIATTR_KPARAM_INFO
	.align		4
.L_89:
        /*0028*/ 	.byte	0x04, 0x17
        /*002a*/ 	.short	(.L_91 - .L_90)
.L_90:
        /*002c*/ 	.word	0x00000000
        /*0030*/ 	.short	0x0003
        /*0032*/ 	.short	0x0018
        /*0034*/ 	.byte	0x00, 0xf0, 0x11, 0x00


	//----- nvinfo : EIATTR_KPARAM_INFO
	.align		4
.L_91:
        /*0038*/ 	.byte	0x04, 0x17
        /*003a*/ 	.short	(.L_93 - .L_92)
.L_92:
        /*003c*/ 	.word	0x00000000
        /*0040*/ 	.short	0x0002
        /*0042*/ 	.short	0x0010
        /*0044*/ 	.byte	0x00, 0xf5, 0x21, 0x00


	//----- nvinfo : EIATTR_KPARAM_INFO
	.align		4
.L_93:
        /*0048*/ 	.byte	0x04, 0x17
        /*004a*/ 	.short	(.L_95 - .L_94)
.L_94:
        /*004c*/ 	.word	0x00000000
        /*0050*/ 	.short	0x0001
        /*0052*/ 	.short	0x0008
        /*0054*/ 	.byte	0x00, 0xf5, 0x21, 0x00


	//----- nvinfo : EIATTR_KPARAM_INFO
	.align		4
.L_95:
        /*0058*/ 	.byte	0x04, 0x17
        /*005a*/ 	.short	(.L_97 - .L_96)
.L_96:
        /*005c*/ 	.word	0x00000000
        /*0060*/ 	.short	0x0000
        /*0062*/ 	.short	0x0000
        /*0064*/ 	.byte	0x00, 0xf5, 0x21, 0x00


	//----- nvinfo : EIATTR_SPARSE_MMA_MASK
	.align		4
.L_97:
        /*0068*/ 	.byte	0x03, 0x50
        /*006a*/ 	.short	0x0000


	//----- nvinfo : EIATTR_MAXREG_COUNT
	.align		4
        /*006c*/ 	.byte	0x03, 0x1b
        /*006e*/ 	.short	0x00ff


	//----- nvinfo : EIATTR_NUM_BARRIERS
	.align		4
        /*0070*/ 	.byte	0x02, 0x4c
        /*0072*/ 	.byte	0x01
	.zero		1


	//----- nvinfo : EIATTR_MERCURY_ISA_VERSION
	.align		4
        /*0074*/ 	.byte	0x03, 0x5f
        /*0076*/ 	.short	0x0101


	//----- nvinfo : EIATTR_VRC_CTA_INIT_COUNT
	.align		4
        /*0078*/ 	.byte	0x02, 0x4a
	.zero		1
	.zero		1


	//----- nvinfo : EIATTR_EXIT_INSTR_OFFSETS
	.align		4
        /*007c*/ 	.byte	0x04, 0x1c
        /*007e*/ 	.short	(.L_99 - .L_98)


	//   ....[0]....
.L_98:
        /*0080*/ 	.word	0x00001820


	//----- nvinfo : EIATTR_CRS_STACK_SIZE
	.align		4
.L_99:
        /*0084*/ 	.byte	0x04, 0x1e
        /*0086*/ 	.short	(.L_101 - .L_100)
.L_100:
        /*0088*/ 	.word	0x00000000


	//----- nvinfo : EIATTR_CBANK_PARAM_SIZE
	.align		4
.L_101:
        /*008c*/ 	.byte	0x03, 0x19
        /*008e*/ 	.short	0x0024


	//----- nvinfo : EIATTR_PARAM_CBANK
	.align		4
        /*0090*/ 	.byte	0x04, 0x0a
        /*0092*/ 	.short	(.L_103 - .L_102)
	.align		4
.L_102:
        /*0094*/ 	.word	index@(.nv.constant0._Z44Matrix_Multiplication_AB_Kernel_Your_VersionPKfS0_Pfiii)
        /*0098*/ 	.short	0x0380
        /*009a*/ 	.short	0x0024


	//----- nvinfo : EIATTR_SW_WAR
	.align		4
.L_103:
        /*009c*/ 	.byte	0x04, 0x36
        /*009e*/ 	.short	(.L_105 - .L_104)
.L_104:
        /*00a0*/ 	.word	0x00000008
.L_105:


//--------------------- .nv.info._Z39Matrix_Multiplication_AB_Kernel_PoormanPKfS0_Pfiii --------------------------
	.section	.nv.info._Z39Matrix_Multiplication_AB_Kernel_PoormanPKfS0_Pfiii,"",@"SHT_CUDA_INFO"
	.sectionflags	@""
	.align	4


	//----- nvinfo : EIATTR_CUDA_API_VERSION
	.align		4
        /*0000*/ 	.byte	0x04, 0x37
        /*0002*/ 	.short	(.L_107 - .L_106)
.L_106:
        /*0004*/ 	.word	0x00000082


	//----- nvinfo : EIATTR_KPARAM_INFO
	.align		4
.L_107:
        /*0008*/ 	.byte	0x04, 0x17
        /*000a*/ 	.short	(.L_109 - .L_108)
.L_108:
        /*000c*/ 	.word	0x00000000
        /*0010*/ 	.short	0x0005
        /*0012*/ 	.short	0x0020
        /*0014*/ 	.byte	0x00, 0xf0, 0x11, 0x00


	//----- nvinfo : EIATTR_KPARAM_INFO
	.align		4
.L_109:
        /*0018*/ 	.byte	0x04, 0x17
        /*001a*/ 	.short	(.L_111 - .L_110)
.L_110:
        /*001c*/ 	.word	0x00000000
        /*0020*/ 	.short	0x0004
        /*0022*/ 	.short	0x001c
        /*0024*/ 	.byte	0x00, 0xf0, 0x11, 0x00


	//----- nvinfo : EIATTR_KPARAM_INFO
	.align		4
.L_111:
        /*0028*/ 	.byte	0x04, 0x17
        /*002a*/ 	.short	(.L_113 - .L_112)
.L_112:
        /*002c*/ 	.word	0x00000000
        /*0030*/ 	.short	0x0003
        /*0032*/ 	.short	0x0018
        /*0034*/ 	.byte	0x00, 0xf0, 0x11, 0x00


	//----- nvinfo : EIATTR_KPARAM_INFO
	.align		4
.L_113:
        /*0038*/ 	.byte	0x04, 0x17
        /*003a*/ 	.short	(.L_115 - .L_114)
.L_114:
        /*003c*/ 	.word	0x00000000
        /*0040*/ 	.short	0x0002
        /*0042*/ 	.short	0x0010
        /*0044*/ 	.byte	0x00, 0xf5, 0x21, 0x00


	//----- nvinfo : EIATTR_KPARAM_INFO
	.align		4
.L_115:
        /*0048*/ 	.byte	0x04, 0x17
        /*004a*/ 	.short	(.L_117 - .L_116)
.L_116:
        /*004c*/ 	.word	0x00000000
        /*0050*/ 	.short	0x0001
        /*0052*/ 	.short	0x0008
        /*0054*/ 	.byte	0x00, 0xf5, 0x21, 0x00


	//----- nvinfo : EIATTR_KPARAM_INFO
	.align		4
.L_117:
        /*0058*/ 	.byte	0x04, 0x17
        /*005a*/ 	.short	(.L_119 - .L_118)
.L_118:
        /*005c*/ 	.word	0x00000000
        /*0060*/ 	.short	0x0000
        /*0062*/ 	.short	0x0000
        /*0064*/ 	.byte	0x00, 0xf5, 0x21, 0x00


	//----- nvinfo : EIATTR_SPARSE_MMA_MASK
	.align		4
.L_119:
        /*0068*/ 	.byte	0x03, 0x50
        /*006a*/ 	.short	0x0000


	//----- nvinfo : EIATTR_MAXREG_COUNT
	.align		4
        /*006c*/ 	.byte	0x03, 0x1b
        /*006e*/ 	.short	0x00ff


	//----- nvinfo : EIATTR_MERCURY_ISA_VERSION
	.align		4
        /*0070*/ 	.byte	0x03, 0x5f
        /*0072*/ 	.short	0x0101


	//----- nvinfo : EIATTR_VRC_CTA_INIT_COUNT
	.align		4
        /*0074*/ 	.byte	0x02, 0x4a
	.zero		1
	.zero		1


	//----- nvinfo : EIATTR_EXIT_INSTR_OFFSETS
	.align		4
        /*0078*/ 	.byte	0x04, 0x1c
        /*007a*/ 	.short	(.L_121 - .L_120)


	//   ....[0]....
.L_120:
        /*007c*/ 	.word	0x00000850


	//----- nvinfo : EIATTR_CBANK_PARAM_SIZE
	.align		4
.L_121:
        /*0080*/ 	.byte	0x03, 0x19
        /*0082*/ 	.short	0x0024


	//----- nvinfo : EIATTR_PARAM_CBANK
	.align		4
        /*0084*/ 	.byte	0x04, 0x0a
        /*0086*/ 	.short	(.L_123 - .L_122)
	.align		4
.L_122:
        /*0088*/ 	.word	index@(.nv.constant0._Z39Matrix_Multiplication_AB_Kernel_PoormanPKfS0_Pfiii)
        /*008c*/ 	.short	0x0380
        /*008e*/ 	.short	0x0024


	//----- nvinfo : EIATTR_SW_WAR
	.align		4
.L_123:
        /*0090*/ 	.byte	0x04, 0x36
        /*0092*/ 	.short	(.L_125 - .L_124)
.L_124:
        /*0094*/ 	.word	0x00000008
.L_125:


//--------------------- .nv.callgraph             --------------------------
	.section	.nv.callgraph,"",@"SHT_CUDA_CALLGRAPH"
	.align	4
	.sectionentsize	8
	.align		4
        /*0000*/ 	.word	0x00000000
	.align		4
        /*0004*/ 	.word	0xffffffff
	.align		4
        /*0008*/ 	.word	0x00000000
	.align		4
        /*000c*/ 	.word	0xfffffffe
	.align		4
        /*0010*/ 	.word	0x00000000
	.align		4
        /*0014*/ 	.word	0xfffffffd
	.align		4
        /*0018*/ 	.word	0x00000000
	.align		4
        /*001c*/ 	.word	0xfffffffc


//--------------------- .text._Z20Matrix_F_Norm_On_GPUPKfiPf --------------------------
	.section	.text._Z20Matrix_F_Norm_On_GPUPKfiPf,"ax",@progbits
	.align	128
        .global         _Z20Matrix_F_Norm_On_GPUPKfiPf
        .type           _Z20Matrix_F_Norm_On_GPUPKfiPf,@function
        .size           _Z20Matrix_F_Norm_On_GPUPKfiPf,(.L_x_47 - _Z20Matrix_F_Norm_On_GPUPKfiPf)
        .other          _Z20Matrix_F_Norm_On_GPUPKfiPf,@"STO_CUDA_ENTRY STV_DEFAULT"
_Z20Matrix_F_Norm_On_GPUPKfiPf:
.text._Z20Matrix_F_Norm_On_GPUPKfiPf:
[----:B------:R-:W-:Y:S01]  /*0000*/  LDC R1, c[0x0][0x37c] ;  /* 0x0000df00ff017b82 */ /* 0x000fe20000000800 */
[----:B------:R-:W0:Y:S01]  /*0010*/  S2R R7, SR_TID.X ;  /* 0x0000000000077919 */ /* 0x000e220000002100 */
[----:B------:R-:W0:Y:S06]  /*0020*/  LDCU UR8, c[0x0][0x360] ;  /* 0x00006c00ff0877ac */ /* 0x000e2c0008000800 */
[----:B------:R-:W1:Y:S01]  /*0030*/  S2UR UR4, SR_CTAID.Y ;  /* 0x00000000000479c3 */ /* 0x000e620000002600 */
[----:B------:R-:W0:Y:S01]  /*0040*/  S2R R0, SR_CTAID.X ;  /* 0x0000000000007919 */ /* 0x000e220000002500 */
[----:B------:R-:W2:Y:S01]  /*0050*/  LDCU UR5, c[0x0][0x388] ;  /* 0x00007100ff0577ac */ /* 0x000ea20008000800 */
[----:B------:R-:W1:Y:S01]  /*0060*/  S2R R4, SR_TID.Y ;  /* 0x0000000000047919 */ /* 0x000e620000002200 */
[----:B------:R-:W3:Y:S04]  /*0070*/  LDCU.64 UR6, c[0x0][0x358] ;  /* 0x00006b00ff0677ac */ /* 0x000ee80008000a00 */
[----:B------:R-:W1:Y:S08]  /*0080*/  LDC R9, c[0x0][0x364] ;  /* 0x0000d900ff097b82 */ /* 0x000e700000000800 */
[----:B------:R-:W4:Y:S01]  /*0090*/  LDC.64 R2, c[0x0][0x380] ;  /* 0x0000e000ff027b82 */ /* 0x000f220000000a00 */
[----:B0-----:R-:W-:-:S02]  /*00a0*/  IMAD R0, R0, UR8, R7 ;  /* 0x0000000800007c24 */ /* 0x001fc4000f8e0207 */
[----:B-1----:R-:W-:-:S04]  /*00b0*/  IMAD R5, R9, UR4, R4 ;  /* 0x0000000409057c24 */ /* 0x002fc8000f8e0204 */
[----:B--2---:R-:W-:-:S04]  /*00c0*/  IMAD R5, R0, UR5, R5 ;  /* 0x0000000500057c24 */ /* 0x004fc8000f8e0205 */
[----:B----4-:R-:W-:-:S06]  /*00d0*/  IMAD.WIDE R2, R5, 0x4, R2 ;  /* 0x0000000405027825 */ /* 0x010fcc00078e0202 */
[----:B---3--:R-:W2:Y:S01]  /*00e0*/  LDG.E R3, desc[UR6][R2.64] ;  /* 0x0000000602037981 */ /* 0x008ea2000c1e1900 */
[----:B------:R-:W0:Y:S01]  /*00f0*/  S2UR UR5, SR_CgaCtaId ;  /* 0x00000000000579c3 */ /* 0x000e220000008800 */
[----:B------:R-:W-:Y:S01]  /*0100*/  UMOV UR4, 0x400 ;  /* 0x0000040000047882 */ /* 0x000fe20000000000 */
[----:B------:R-:W-:Y:S02]  /*0110*/  IMAD R4, R4, UR8, R7 ;  /* 0x0000000804047c24 */ /* 0x000fe4000f8e0207 */
[----:B------:R-:W-:-:S03]  /*0120*/  IMAD R6, R9, UR8, RZ ;  /* 0x0000000809067c24 */ /* 0x000fc6000f8e02ff */
[----:B------:R-:W-:Y:S02]  /*0130*/  ISETP.GT.U32.AND P0, PT, R4, 0x1f, PT ;  /* 0x0000001f0400780c */ /* 0x000fe40003f04070 */
[----:B------:R-:W-:Y:S02]  /*0140*/  ISETP.GE.U32.AND P2, PT, R6, 0x42, PT ;  /* 0x000000420600780c */ /* 0x000fe40003f46070 */
[----:B------:R-:W-:Y:S01]  /*0150*/  ISETP.NE.AND P1, PT, R4, RZ, PT ;  /* 0x000000ff0400720c */ /* 0x000fe20003f25270 */
[----:B0-----:R-:W-:-:S06]  /*0160*/  ULEA UR4, UR5, UR4, 0x18 ;  /* 0x0000000405047291 */ /* 0x001fcc000f8ec0ff */
[----:B------:R-:W-:-:S05]  /*0170*/  LEA R0, R4, UR4, 0x2 ;  /* 0x0000000404007c11 */ /* 0x000fca000f8e10ff */
[----:B--2---:R-:W-:Y:S01]  /*0180*/  STS [R0], R3 ;  /* 0x0000000300007388 */ /* 0x004fe20000000800 */
[----:B------:R-:W-:Y:S06]  /*0190*/  BAR.SYNC.DEFER_BLOCKING 0x0 ;  /* 0x0000000000007b1d */ /* 0x000fec0000010000 */
[----:B------:R-:W0:Y:S02]  /*01a0*/  LDS R5, [R0] ;  /* 0x0000000000057984 */ /* 0x000e240000000800 */
[----:B0-----:R-:W-:-:S05]  /*01b0*/  FMUL R5, R5, R5 ;  /* 0x0000000505057220 */ /* 0x001fca0000400000 */
[----:B------:R0:W-:Y:S01]  /*01c0*/  STS [R0], R5 ;  /* 0x0000000500007388 */ /* 0x0001e20000000800 */
[----:B------:R-:W-:Y:S06]  /*01d0*/  BAR.SYNC.DEFER_BLOCKING 0x0 ;  /* 0x0000000000007b1d */ /* 0x000fec0000010000 */
[----:B------:R-:W-:Y:S05]  /*01e0*/  @!P2 BRA `(.L_x_0) ;  /* 0x00000000002ca947 */ /* 0x000fea0003800000 */
.L_x_1:
[----:B0-----:R-:W-:-:S04]  /*01f0*/  SHF.R.U32.HI R5, RZ, 0x1, R6 ;  /* 0x00000001ff057819 */ /* 0x001fc80000011606 */
[----:B------:R-:W-:-:S13]  /*0200*/  ISETP.GE.U32.AND P2, PT, R4, R5, PT ;  /* 0x000000050400720c */ /* 0x000fda0003f46070 */
[----:B------:R-:W-:Y:S01]  /*0210*/  @!P2 LEA R2, R5, R0, 0x2 ;  /* 0x000000000502a211 */ /* 0x000fe200078e10ff */
[----:B------:R-:W-:Y:S05]  /*0220*/  @!P2 LDS R3, [R0] ;  /* 0x000000000003a984 */ /* 0x000fea0000000800 */
[----:B------:R-:W0:Y:S02]  /*0230*/  @!P2 LDS R2, [R2] ;  /* 0x000000000202a984 */ /* 0x000e240000000800 */
[----:B0-----:R-:W-:-:S05]  /*0240*/  @!P2 FADD R3, R2, R3 ;  /* 0x000000030203a221 */ /* 0x001fca0000000000 */
[----:B------:R1:W-:Y:S01]  /*0250*/  @!P2 STS [R0], R3 ;  /* 0x000000030000a388 */ /* 0x0003e20000000800 */
[----:B------:R-:W-:Y:S01]  /*0260*/  BAR.SYNC.DEFER_BLOCKING 0x0 ;  /* 0x0000000000007b1d */ /* 0x000fe20000010000 */
[----:B------:R-:W-:Y:S02]  /*0270*/  ISETP.GT.U32.AND P2, PT, R6, 0x83, PT ;  /* 0x000000830600780c */ /* 0x000fe40003f44070 */
[----:B------:R-:W-:-:S11]  /*0280*/  MOV R6, R5 ;  /* 0x0000000500067202 */ /* 0x000fd60000000f00 */
[----:B-1----:R-:W-:Y:S05]  /*0290*/  @P2 BRA `(.L_x_1) ;  /* 0xfffffffc00d42947 */ /* 0x002fea000383ffff */
.L_x_0:
[----:B------:R-:W-:Y:S04]  /*02a0*/  BSSY.RECONVERGENT B0, `(.L_x_2) ;  /* 0x000001a000007945 */ /* 0x000fe80003800200 */
[----:B------:R-:W-:Y:S05]  /*02b0*/  @P0 BRA `(.L_x_3) ;  /* 0x0000000000600947 */ /* 0x000fea0003800000 */
[----:B------:R-:W-:Y:S04]  /*02c0*/  LDS R2, [R0+0x80] ;  /* 0x0000800000027984 */ /* 0x000fe80000000800 */
[----:B------:R-:W1:Y:S02]  /*02d0*/  LDS R3, [R0] ;  /* 0x0000000000037984 */ /* 0x000e640000000800 */
[----:B-1----:R-:W-:-:S05]  /*02e0*/  FADD R3, R2, R3 ;  /* 0x0000000302037221 */ /* 0x002fca0000000000 */
[----:B------:R-:W-:Y:S04]  /*02f0*/  STS [R0], R3 ;  /* 0x0000000300007388 */ /* 0x000fe80000000800 */
[----:B------:R-:W-:Y:S04]  /*0300*/  LDS R2, [R0+0x40] ;  /* 0x0000400000027984 */ /* 0x000fe80000000800 */
[----:B0-----:R-:W0:Y:S02]  /*0310*/  LDS R5, [R0] ;  /* 0x0000000000057984 */ /* 0x001e240000000800 */
[----:B0-----:R-:W-:-:S05]  /*0320*/  FADD R5, R2, R5 ;  /* 0x0000000502057221 */ /* 0x001fca0000000000 */
[----:B------:R-:W-:Y:S04]  /*0330*/  STS [R0], R5 ;  /* 0x0000000500007388 */ /* 0x000fe80000000800 */
[----:B------:R-:W-:Y:S04]  /*0340*/  LDS R2, [R0+0x20] ;  /* 0x0000200000027984 */ /* 0x000fe80000000800 */
[----:B------:R-:W0:Y:S02]  /*0350*/  LDS R7, [R0] ;  /* 0x0000000000077984 */ /* 0x000e240000000800 */
        /* <DEDUP_REMOVED lines=13> */
[----:B------:R1:W-:Y:S02]  /*0430*/  STS [R0], R5 ;  /* 0x0000000500007388 */ /* 0x0003e40000000800 */
.L_x_3:
[----:B------:R-:W-:Y:S05]  /*0440*/  BSYNC.RECONVERGENT B0 ;  /* 0x0000000000007941 */ /* 0x000fea0003800200 */
.L_x_2:
[----:B------:R-:W-:Y:S08]  /*0450*/  BAR.SYNC.DEFER_BLOCKING 0x0 ;  /* 0x0000000000007b1d */ /* 0x000ff00000010000 */
[----:B------:R-:W-:Y:S06]  /*0460*/  BAR.SYNC.DEFER_BLOCKING 0x0 ;  /* 0x0000000000007b1d */ /* 0x000fec0000010000 */
[----:B------:R-:W-:Y:S05]  /*0470*/  @P1 EXIT ;  /* 0x000000000000194d */ /* 0x000fea0003800000 */
[----:B------:R-:W2:Y:S01]  /*0480*/  S2UR UR5, SR_CgaCtaId ;  /* 0x00000000000579c3 */ /* 0x000ea20000008800 */
[----:B------:R-:W-:-:S07]  /*0490*/  UMOV UR4, 0x400 ;  /* 0x0000040000047882 */ /* 0x000fce0000000000 */
[----:B------:R-:W3:Y:S01]  /*04a0*/  LDC.64 R2, c[0x0][0x390] ;  /* 0x0000e400ff027b82 */ /* 0x000ee20000000a00 */
[----:B--2---:R-:W-:-:S09]  /*04b0*/  ULEA UR4, UR5, UR4, 0x18 ;  /* 0x0000000405047291 */ /* 0x004fd2000f8ec0ff */
[----:B01----:R-:W3:Y:S04]  /*04c0*/  LDS R5, [UR4] ;  /* 0x00000004ff057984 */ /* 0x003ee80008000800 */
[----:B---3--:R-:W-:Y:S01]  /*04d0*/  REDG.E.ADD.F32.FTZ.RN.STRONG.GPU desc[UR6][R2.64], R5 ;  /* 0x00000005020079a6 */ /* 0x008fe2000c12f306 */
[----:B------:R-:W-:Y:S05]  /*04e0*/  EXIT ;  /* 0x000000000000794d */ /* 0x000fea0003800000 */
.L_x_4:
[----:B------:R-:W-:-:S00]  /*04f0*/  BRA `(.L_x_4) ;  /* 0xfffffffc00fc7947 */ /* 0x000fc0000383ffff */
[----:B------:R-:W-:-:S00]  /*0500*/  NOP ;  /* 0x0000000000007918 */ /* 0x000fc00000000000 */
[----:B------:R-:W-:-:S00]  /*0510*/  NOP ;  /* 0x0000000000007918 */ /* 0x000fc00000000000 */
[----:B------:R-:W-:-:S00]  /*0520*/  NOP ;  /* 0x0000000000007918 */ /* 0x000fc00000000000 */
[----:B------:R-:W-:-:S00]  /*0530*/  NOP ;  /* 0x0000000000007918 */ /* 0x000fc00000000000 */
[----:B------:R-:W-:-:S00]  /*0540*/  NOP ;  /* 0x0000000000007918 */ /* 0x000fc00000000000 */
[----:B------:R-:W-:-:S00]  /*0550*/  NOP ;  /* 0x0000000000007918 */ /* 0x000fc00000000000 */
[----:B------:R-:W-:-:S00]  /*0560*/  NOP ;  /* 0x0000000000007918 */ /* 0x000fc00000000000 */
[----:B------:R-:W-:-:S00]  /*0570*/  NOP ;  /* 0x0000000000007918 */ /* 0x000fc00000000000 */
.L_x_47:


//--------------------- .text._Z46Matrix_Multiplication_ATBA_Kernel_Your_VersionPKfS0_Pfii --------------------------
	.section	.text._Z46Matrix_Multiplication_ATBA_Kernel_Your_VersionPKfS0_Pfii,"ax",@progbits
	.align	128
        .global         _Z46Matrix_Multiplication_ATBA_Kernel_Your_VersionPKfS0_Pfii
        .type           _Z46Matrix_Multiplication_ATBA_Kernel_Your_VersionPKfS0_Pfii,@function
        .size           _Z46Matrix_Multiplication_ATBA_Kernel_Your_VersionPKfS0_Pfii,(.L_x_48 - _Z46Matrix_Multiplication_ATBA_Kernel_Your_VersionPKfS0_Pfii)
        .other          _Z46Matrix_Multiplication_ATBA_Kernel_Your_VersionPKfS0_Pfii,@"STO_CUDA_ENTRY STV_DEFAULT"
_Z46Matrix_Multiplication_ATBA_Kernel_Your_VersionPKfS0_Pfii:
.text._Z46Matrix_Multiplication_ATBA_Kernel_Your_VersionPKfS0_Pfii:
[----:B------:R-:W-:Y:S01]  /*0000*/  LDC R1, c[0x0][0x37c] ;  /* 0x0000df00ff017b82 */ /* 0x000fe20000000800 */
[----:B------:R-:W0:Y:S07]  /*0010*/  S2R R9, SR_TID.X ;  /* 0x0000000000097919 */ /* 0x000e2e0000002100 */
[----:B------:R-:W1:Y:S01]  /*0020*/  LDC R0, c[0x0][0x398] ;  /* 0x0000e600ff007b82 */ /* 0x000e620000000800 */
[----:B------:R-:W2:Y:S01]  /*0030*/  LDCU.64 UR8, c[0x0][0x358] ;  /* 0x00006b00ff0877ac */ /* 0x000ea20008000a00 */
[----:B------:R-:W-:Y:S01]  /*0040*/  BSSY.RECONVERGENT B0, `(.L_x_5) ;  /* 0x00000b9000007945 */ /* 0x000fe20003800200 */
[----:B------:R-:W3:Y:S05]  /*0050*/  S2R R3, SR_TID.Y ;  /* 0x0000000000037919 */ /* 0x000eea0000002200 */
[----:B------:R-:W4:Y:S08]  /*0060*/  LDC R2, c[0x0][0x360] ;  /* 0x0000d800ff027b82 */ /* 0x000f300000000800 */
[----:B------:R-:W4:Y:S08]  /*0070*/  S2UR UR4, SR_CTAID.X ;  /* 0x00000000000479c3 */ /* 0x000f300000002500 */
[----:B------:R-:W3:Y:S01]  /*0080*/  S2UR UR5, SR_CTAID.Y ;  /* 0x00000000000579c3 */ /* 0x000ee20000002600 */
[----:B-1----:R-:W-:-:S04]  /*0090*/  ISETP.GE.AND P0, PT, R0, 0x1, PT ;  /* 0x000000010000780c */ /* 0x002fc80003f06270 */
[----:B0-----:R-:W-:-:S03]  /*00a0*/  ISETP.GT.U32.OR P1, PT, R9, 0x1f, !P0 ;  /* 0x0000001f0900780c */ /* 0x001fc60004724470 */
[----:B------:R-:W3:Y:S01]  /*00b0*/  LDC R4, c[0x0][0x364] ;  /* 0x0000d900ff047b82 */ /* 0x000ee20000000800 */
[----:B----4-:R-:W-:Y:S02]  /*00c0*/  IMAD R2, R2, UR4, R9 ;  /* 0x0000000402027c24 */ /* 0x010fe4000f8e0209 */
[----:B---3--:R-:W-:-:S07]  /*00d0*/  IMAD R5, R4, UR5, R3 ;  /* 0x0000000504057c24 */ /* 0x008fce000f8e0203 */
[----:B--2---:R-:W-:Y:S05]  /*00e0*/  @P1 BRA `(.L_x_6) ;  /* 0x0000000800b81947 */ /* 0x004fea0003800000 */
[C---:B------:R-:W-:Y:S01]  /*00f0*/  ISETP.GE.U32.AND P1, PT, R0.reuse, 0x1e1, PT ;  /* 0x000001e10000780c */ /* 0x040fe20003f26070 */
[----:B------:R-:W-:Y:S01]  /*0100*/  UMOV UR4, URZ ;  /* 0x000000ff00047c82 */ /* 0x000fe20008000000 */
[----:B------:R-:W-:Y:S01]  /*0110*/  IADD3 R4, PT, PT, R0, -0x1, RZ ;  /* 0xffffffff00047810 */ /* 0x000fe20007ffe0ff */
[-CC-:B------:R-:W-:Y:S02]  /*0120*/  IMAD R7, R5, R0.reuse, R9.reuse ;  /* 0x0000000005077224 */ /* 0x180fe400078e0209 */
[----:B------:R-:W-:Y:S01]  /*0130*/  IMAD R8, R3, R0, R9 ;  /* 0x0000000003087224 */ /* 0x000fe200078e0209 */
[----:B------:R-:W-:-:S04]  /*0140*/  LEA.HI R4, R4, 0x1, RZ, 0x1b ;  /* 0x0000000104047811 */ /* 0x000fc800078fd8ff */
[----:B------:R-:W-:-:S04]  /*0150*/  LOP3.LUT R6, R4, 0xf, RZ, 0xc0, !PT ;  /* 0x0000000f04067812 */ /* 0x000fc800078ec0ff */
[----:B------:R-:W-:Y:S01]  /*0160*/  ISETP.NE.AND P2, PT, R6, RZ, PT ;  /* 0x000000ff0600720c */ /* 0x000fe20003f45270 */
[----:B------:R-:W-:-:S12]  /*0170*/  @!P1 BRA `(.L_x_7) ;  /* 0x0000000400349947 */ /* 0x000fd80003800000 */
[----:B------:R-:W0:Y:S01]  /*0180*/  S2UR UR6, SR_CgaCtaId ;  /* 0x00000000000679c3 */ /* 0x000e220000008800 */
[----:B------:R-:W-:Y:S01]  /*0190*/  UMOV UR4, 0x400 ;  /* 0x0000040000047882 */ /* 0x000fe20000000000 */
[----:B------:R-:W-:Y:S01]  /*01a0*/  LOP3.LUT R9, R4, 0xffffff0, RZ, 0xc0, !PT ;  /* 0x0ffffff004097812 */ /* 0x000fe200078ec0ff */
[----:B------:R-:W-:Y:S01]  /*01b0*/  UMOV UR5, URZ ;  /* 0x000000ff00057c82 */ /* 0x000fe20008000000 */
[----:B0-----:R-:W-:-:S03]  /*01c0*/  ULEA UR6, UR6, UR4, 0x18 ;  /* 0x0000000406067291 */ /* 0x001fc6000f8ec0ff */
[----:B------:R-:W-:-:S09]  /*01d0*/  UMOV UR4, URZ ;  /* 0x000000ff00047c82 */ /* 0x000fd20008000000 */
.L_x_8:
[----:B0-----:R-:W0:Y:S01]  /*01e0*/  LDC.64 R12, c[0x0][0x380] ;  /* 0x0000e000ff0c7b82 */ /* 0x001e220000000a00 */
[----:B------:R-:W-:-:S04]  /*01f0*/  IADD3 R21, PT, PT, R7, UR4, RZ ;  /* 0x0000000407157c10 */ /* 0x000fc8000fffe0ff */
[C---:B------:R-:W-:Y:S02]  /*0200*/  IADD3 R15, PT, PT, R21.reuse, 0x40, RZ ;  /* 0x00000040150f7810 */ /* 0x040fe40007ffe0ff */
[----:B------:R-:W-:-:S03]  /*0210*/  IADD3 R17, PT, PT, R21, 0x20, RZ ;  /* 0x0000002015117810 */ /* 0x000fc60007ffe0ff */
[----:B0-----:R-:W-:-:S04]  /*0220*/  IMAD.WIDE.U32 R14, R15, 0x4, R12 ;  /* 0x000000040f0e7825 */ /* 0x001fc800078e000c */
[--C-:B------:R-:W-:Y:S01]  /*0230*/  IMAD.WIDE.U32 R18, R21, 0x4, R12.reuse ;  /* 0x0000000415127825 */ /* 0x100fe200078e000c */
[----:B------:R-:W2:Y:S03]  /*0240*/  LDG.E R27, desc[UR8][R14.64] ;  /* 0x000000080e1b7981 */ /* 0x000ea6000c1e1900 */
[----:B------:R-:W-:Y:S01]  /*0250*/  IMAD.WIDE.U32 R16, R17, 0x4, R12 ;  /* 0x0000000411107825 */ /* 0x000fe200078e000c */
[----:B------:R0:W3:Y:S04]  /*0260*/  LDG.E R29, desc[UR8][R18.64] ;  /* 0x00000008121d7981 */ /* 0x0000e8000c1e1900 */
[----:B------:R1:W4:Y:S01]  /*0270*/  LDG.E R20, desc[UR8][R16.64] ;  /* 0x0000000810147981 */ /* 0x000322000c1e1900 */
[----:B------:R-:W-:-:S02]  /*0280*/  IADD3 R25, PT, PT, R21, 0xa0, RZ ;  /* 0x000000a015197810 */ /* 0x000fc40007ffe0ff */
[C---:B------:R-:W-:Y:S02]  /*0290*/  IADD3 R11, PT, PT, R21.reuse, 0x60, RZ ;  /* 0x00000060150b7810 */ /* 0x040fe40007ffe0ff */
[----:B------:R-:W-:Y:S01]  /*02a0*/  IADD3 R24, PT, PT, R21, 0xc0, RZ ;  /* 0x000000c015187810 */ /* 0x000fe20007ffe0ff */
[--C-:B0-----:R-:W-:Y:S01]  /*02b0*/  IMAD.WIDE.U32 R18, R25, 0x4, R12.reuse ;  /* 0x0000000419127825 */ /* 0x101fe200078e000c */
[C---:B------:R-:W-:Y:S02]  /*02c0*/  IADD3 R25, PT, PT, R21.reuse, 0xe0, RZ ;  /* 0x000000e015197810 */ /* 0x040fe40007ffe0ff */
[----:B------:R-:W-:Y:S01]  /*02d0*/  IADD3 R26, PT, PT, R21, 0x100, RZ ;  /* 0x00000100151a7810 */ /* 0x000fe20007ffe0ff */
[--C-:B------:R-:W-:Y:S01]  /*02e0*/  IMAD.WIDE.U32 R10, R11, 0x4, R12.reuse ;  /* 0x000000040b0a7825 */ /* 0x100fe200078e000c */
[----:B------:R-:W-:Y:S01]  /*02f0*/  IADD3 R23, PT, PT, R21, 0x80, RZ ;  /* 0x0000008015177810 */ /* 0x000fe20007ffe0ff */
[----:B------:R0:W5:Y:S02]  /*0300*/  LDG.E R19, desc[UR8][R18.64] ;  /* 0x0000000812137981 */ /* 0x000164000c1e1900 */
[----:B-1----:R-:W-:-:S02]  /*0310*/  IMAD.WIDE.U32 R16, R24, 0x4, R12 ;  /* 0x0000000418107825 */ /* 0x002fc400078e000c */
[----:B------:R1:W5:Y:S02]  /*0320*/  LDG.E R10, desc[UR8][R10.64] ;  /* 0x000000080a0a7981 */ /* 0x000364000c1e1900 */
[--C-:B------:R-:W-:Y:S02]  /*0330*/  IMAD.WIDE.U32 R14, R25, 0x4, R12.reuse ;  /* 0x00000004190e7825 */ /* 0x100fe400078e000c */
[----:B------:R-:W5:Y:S02]  /*0340*/  LDG.E R28, desc[UR8][R16.64] ;  /* 0x00000008101c7981 */ /* 0x000f64000c1e1900 */
[--C-:B------:R-:W-:Y:S01]  /*0350*/  IMAD.WIDE.U32 R24, R26, 0x4, R12.reuse ;  /* 0x000000041a187825 */ /* 0x100fe200078e000c */
[----:B0-----:R-:W-:Y:S01]  /*0360*/  IADD3 R18, PT, PT, R21, 0x120, RZ ;  /* 0x0000012015127810 */ /* 0x001fe20007ffe0ff */
[----:B------:R0:W5:Y:S01]  /*0370*/  LDG.E R26, desc[UR8][R14.64] ;  /* 0x000000080e1a7981 */ /* 0x000162000c1e1900 */
[----:B-1----:R-:W-:Y:S01]  /*0380*/  IADD3 R11, PT, PT, R8, UR4, RZ ;  /* 0x00000004080b7c10 */ /* 0x002fe2000fffe0ff */
[----:B------:R-:W-:-:S02]  /*0390*/  IMAD.WIDE.U32 R22, R23, 0x4, R12 ;  /* 0x0000000417167825 */ /* 0x000fc400078e000c */
[----:B------:R1:W5:Y:S01]  /*03a0*/  LDG.E R24, desc[UR8][R24.64] ;  /* 0x0000000818187981 */ /* 0x000362000c1e1900 */
[----:B------:R-:W-:-:S03]  /*03b0*/  LEA R11, R11, UR6, 0x2 ;  /* 0x000000060b0b7c11 */ /* 0x000fc6000f8e10ff */
[----:B------:R-:W5:Y:S01]  /*03c0*/  LDG.E R23, desc[UR8][R22.64] ;  /* 0x0000000816177981 */ /* 0x000f62000c1e1900 */
[--C-:B0-----:R-:W-:Y:S01]  /*03d0*/  IMAD.WIDE.U32 R14, R18, 0x4, R12.reuse ;  /* 0x00000004120e7825 */ /* 0x101fe200078e000c */
[C---:B-1----:R-:W-:Y:S02]  /*03e0*/  IADD3 R25, PT, PT, R21.reuse, 0x160, RZ ;  /* 0x0000016015197810 */ /* 0x042fe40007ffe0ff */
[----:B------:R-:W-:Y:S02]  /*03f0*/  IADD3 R17, PT, PT, R21, 0x140, RZ ;  /* 0x0000014015117810 */ /* 0x000fe40007ffe0ff */
[----:B------:R0:W5:Y:S03]  /*0400*/  LDG.E R22, desc[UR8][R14.64] ;  /* 0x000000080e167981 */ /* 0x000166000c1e1900 */
[----:B------:R-:W-:-:S05]  /*0410*/  IMAD.WIDE.U32 R16, R17, 0x4, R12 ;  /* 0x0000000411107825 */ /* 0x000fca00078e000c */
[----:B------:R-:W5:Y:S01]  /*0420*/  LDG.E R18, desc[UR8][R16.64] ;  /* 0x0000000810127981 */ /* 0x000f62000c1e1900 */
[----:B0-----:R-:W-:-:S05]  /*0430*/  IMAD.WIDE.U32 R14, R25, 0x4, R12 ;  /* 0x00000004190e7825 */ /* 0x001fca00078e000c */
[----:B------:R0:W5:Y:S04]  /*0440*/  LDG.E R25, desc[UR8][R14.64] ;  /* 0x000000080e197981 */ /* 0x000168000c1e1900 */
[----:B--2---:R1:W-:Y:S04]  /*0450*/  STS [R11+0x100], R27 ;  /* 0x0001001b0b007388 */ /* 0x0043e80000000800 */
[----:B---3--:R2:W-:Y:S01]  /*0460*/  STS [R11], R29 ;  /* 0x0000001d0b007388 */ /* 0x0085e20000000800 */
[----:B-1----:R-:W-:-:S03]  /*0470*/  IADD3 R27, PT, PT, R21, 0x1a0, RZ ;  /* 0x000001a0151b7810 */ /* 0x002fc60007ffe0ff */
[----:B----4-:R1:W-:Y:S01]  /*0480*/  STS [R11+0x80], R20 ;  /* 0x000080140b007388 */ /* 0x0103e20000000800 */
[----:B--2---:R-:W-:Y:S01]  /*0490*/  IADD3 R29, PT, PT, R21, 0x180, RZ ;  /* 0x00000180151d7810 */ /* 0x004fe20007ffe0ff */
[--C-:B0-----:R-:W-:Y:S01]  /*04a0*/  IMAD.WIDE.U32 R14, R27, 0x4, R12.reuse ;  /* 0x000000041b0e7825 */ /* 0x101fe200078e000c */
[C---:B------:R-:W-:Y:S02]  /*04b0*/  IADD3 R27, PT, PT, R21.reuse, 0x1e0, RZ ;  /* 0x000001e0151b7810 */ /* 0x040fe40007ffe0ff */
[----:B-1----:R-:W-:Y:S01]  /*04c0*/  IADD3 R20, PT, PT, R21, 0x1c0, RZ ;  /* 0x000001c015147810 */ /* 0x002fe20007ffe0ff */
[--C-:B------:R-:W-:Y:S02]  /*04d0*/  IMAD.WIDE.U32 R16, R29, 0x4, R12.reuse ;  /* 0x000000041d107825 */ /* 0x100fe400078e000c */
[----:B------:R-:W2:Y:S02]  /*04e0*/  LDG.E R14, desc[UR8][R14.64] ;  /* 0x000000080e0e7981 */ /* 0x000ea4000c1e1900 */
[----:B------:R-:W-:-:S02]  /*04f0*/  IMAD.WIDE.U32 R20, R20, 0x4, R12 ;  /* 0x0000000414147825 */ /* 0x000fc400078e000c */
[----:B------:R-:W3:Y:S02]  /*0500*/  LDG.E R29, desc[UR8][R16.64] ;  /* 0x00000008101d7981 */ /* 0x000ee4000c1e1900 */
[----:B------:R-:W-:Y:S02]  /*0510*/  IMAD.WIDE.U32 R12, R27, 0x4, R12 ;  /* 0x000000041b0c7825 */ /* 0x000fe400078e000c */
[----:B------:R-:W4:Y:S04]  /*0520*/  LDG.E R20, desc[UR8][R20.64] ;  /* 0x0000000814147981 */ /* 0x000f28000c1e1900 */
[----:B------:R-:W4:Y:S01]  /*0530*/  LDG.E R12, desc[UR8][R12.64] ;  /* 0x000000080c0c7981 */ /* 0x000f22000c1e1900 */
[----:B------:R-:W-:-:S03]  /*0540*/  UIADD3 UR5, UPT, UPT, UR5, 0x10, URZ ;  /* 0x0000001005057890 */ /* 0x000fc6000fffe0ff */
[----:B-----5:R0:W-:Y:S04]  /*0550*/  STS [R11+0x180], R10 ;  /* 0x0001800a0b007388 */ /* 0x0201e80000000800 */
[----:B------:R0:W-:Y:S04]  /*0560*/  STS [R11+0x200], R23 ;  /* 0x000200170b007388 */ /* 0x0001e80000000800 */
[----:B------:R0:W-:Y:S04]  /*0570*/  STS [R11+0x280], R19 ;  /* 0x000280130b007388 */ /* 0x0001e80000000800 */
[----:B------:R0:W-:Y:S04]  /*0580*/  STS [R11+0x300], R28 ;  /* 0x0003001c0b007388 */ /* 0x0001e80000000800 */
[----:B------:R0:W-:Y:S04]  /*0590*/  STS [R11+0x380], R26 ;  /* 0x0003801a0b007388 */ /* 0x0001e80000000800 */
[----:B------:R0:W-:Y:S04]  /*05a0*/  STS [R11+0x400], R24 ;  /* 0x000400180b007388 */ /* 0x0001e80000000800 */
[----:B------:R0:W-:Y:S04]  /*05b0*/  STS [R11+0x480], R22 ;  /* 0x000480160b007388 */ /* 0x0001e80000000800 */
[----:B------:R0:W-:Y:S04]  /*05c0*/  STS [R11+0x500], R18 ;  /* 0x000500120b007388 */ /* 0x0001e80000000800 */
[----:B------:R0:W-:Y:S01]  /*05d0*/  STS [R11+0x580], R25 ;  /* 0x000580190b007388 */ /* 0x0001e20000000800 */
[----:B------:R-:W-:Y:S01]  /*05e0*/  ISETP.NE.AND P1, PT, R9, UR5, PT ;  /* 0x0000000509007c0c */ /* 0x000fe2000bf25270 */
[----:B------:R-:W-:-:S02]  /*05f0*/  UIADD3 UR4, UPT, UPT, UR4, 0x200, URZ ;  /* 0x0000020004047890 */ /* 0x000fc4000fffe0ff */
[----:B--2---:R0:W-:Y:S04]  /*0600*/  STS [R11+0x680], R14 ;  /* 0x0006800e0b007388 */ /* 0x0041e80000000800 */
[----:B---3--:R0:W-:Y:S04]  /*0610*/  STS [R11+0x600], R29 ;  /* 0x0006001d0b007388 */ /* 0x0081e80000000800 */
[----:B----4-:R0:W-:Y:S04]  /*0620*/  STS [R11+0x700], R20 ;  /* 0x000700140b007388 */ /* 0x0101e80000000800 */
[----:B------:R0:W-:Y:S01]  /*0630*/  STS [R11+0x780], R12 ;  /* 0x0007800c0b007388 */ /* 0x0001e20000000800 */
[----:B------:R-:W-:Y:S05]  /*0640*/  @P1 BRA `(.L_x_8) ;  /* 0xfffffff800e41947 */ /* 0x000fea000383ffff */
.L_x_7:
[----:B------:R-:W-:Y:S05]  /*0650*/  @!P2 BRA `(.L_x_6) ;  /* 0x00000004005ca947 */ /* 0x000fea0003800000 */
[----:B------:R-:W-:Y:S02]  /*0660*/  ISETP.GE.U32.AND P1, PT, R6, 0x8, PT ;  /* 0x000000080600780c */ /* 0x000fe40003f26070 */
[----:B0-----:R-:W-:-:S04]  /*0670*/  LOP3.LUT R24, R4, 0x7, RZ, 0xc0, !PT ;  /* 0x0000000704187812 */ /* 0x001fc800078ec0ff */
[----:B------:R-:W-:-:S07]  /*0680*/  ISETP.NE.AND P2, PT, R24, RZ, PT ;  /* 0x000000ff1800720c */ /* 0x000fce0003f45270 */
[----:B------:R-:W-:Y:S06]  /*0690*/  @!P1 BRA `(.L_x_9) ;  /* 0x00000000009c9947 */ /* 0x000fec0003800000 */
[----:B------:R-:W0:Y:S01]  /*06a0*/  LDC.64 R22, c[0x0][0x380] ;  /* 0x0000e000ff167b82 */ /* 0x000e220000000a00 */
[----:B------:R-:W-:-:S04]  /*06b0*/  IADD3 R9, PT, PT, R7, UR4, RZ ;  /* 0x0000000407097c10 */ /* 0x000fc8000fffe0ff */
[C---:B------:R-:W-:Y:S02]  /*06c0*/  IADD3 R21, PT, PT, R9.reuse, 0x20, RZ ;  /* 0x0000002009157810 */ /* 0x040fe40007ffe0ff */
[C---:B------:R-:W-:Y:S02]  /*06d0*/  IADD3 R11, PT, PT, R9.reuse, 0x40, RZ ;  /* 0x00000040090b7810 */ /* 0x040fe40007ffe0ff */
[C---:B------:R-:W-:Y:S02]  /*06e0*/  IADD3 R19, PT, PT, R9.reuse, 0x60, RZ ;  /* 0x0000006009137810 */ /* 0x040fe40007ffe0ff */
[C---:B------:R-:W-:Y:S02]  /*06f0*/  IADD3 R17, PT, PT, R9.reuse, 0x80, RZ ;  /* 0x0000008009117810 */ /* 0x040fe40007ffe0ff */
[C---:B------:R-:W-:Y:S02]  /*0700*/  IADD3 R15, PT, PT, R9.reuse, 0xa0, RZ ;  /* 0x000000a0090f7810 */ /* 0x040fe40007ffe0ff */
[C---:B------:R-:W-:Y:S01]  /*0710*/  IADD3 R25, PT, PT, R9.reuse, 0xc0, RZ ;  /* 0x000000c009197810 */ /* 0x040fe20007ffe0ff */
[C---:B0-----:R-:W-:Y:S01]  /*0720*/  IMAD.WIDE.U32 R12, R9.reuse, 0x4, R22 ;  /* 0x00000004090c7825 */ /* 0x041fe200078e0016 */
[----:B------:R-:W-:-:S03]  /*0730*/  IADD3 R9, PT, PT, R9, 0xe0, RZ ;  /* 0x000000e009097810 */ /* 0x000fc60007ffe0ff */
[--C-:B------:R-:W-:Y:S01]  /*0740*/  IMAD.WIDE.U32 R20, R21, 0x4, R22.reuse ;  /* 0x0000000415147825 */ /* 0x100fe200078e0016 */
[----:B------:R0:W2:Y:S03]  /*0750*/  LDG.E R6, desc[UR8][R12.64] ;  /* 0x000000080c067981 */ /* 0x0000a6000c1e1900 */
[--C-:B------:R-:W-:Y:S02]  /*0760*/  IMAD.WIDE.U32 R10, R11, 0x4, R22.reuse ;  /* 0x000000040b0a7825 */ /* 0x100fe400078e0016 */
[----:B------:R-:W3:Y:S02]  /*0770*/  LDG.E R20, desc[UR8][R20.64] ;  /* 0x0000000814147981 */ /* 0x000ee4000c1e1900 */
[--C-:B------:R-:W-:Y:S02]  /*0780*/  IMAD.WIDE.U32 R18, R19, 0x4, R22.reuse ;  /* 0x0000000413127825 */ /* 0x100fe400078e0016 */
[----:B------:R-:W4:Y:S02]  /*0790*/  LDG.E R10, desc[UR8][R10.64] ;  /* 0x000000080a0a7981 */ /* 0x000f24000c1e1900 */
[----:B------:R-:W-:-:S02]  /*07a0*/  IMAD.WIDE.U32 R16, R17, 0x4, R22 ;  /* 0x0000000411107825 */ /* 0x000fc400078e0016 */
[----:B------:R-:W5:Y:S02]  /*07b0*/  LDG.E R18, desc[UR8][R18.64] ;  /* 0x0000000812127981 */ /* 0x000f64000c1e1900 */
[--C-:B------:R-:W-:Y:S02]  /*07c0*/  IMAD.WIDE.U32 R14, R15, 0x4, R22.reuse ;  /* 0x000000040f0e7825 */ /* 0x100fe400078e0016 */
[----:B------:R-:W5:Y:S02]  /*07d0*/  LDG.E R16, desc[UR8][R16.64] ;  /* 0x0000000810107981 */ /* 0x000f64000c1e1900 */
[--C-:B0-----:R-:W-:Y:S02]  /*07e0*/  IMAD.WIDE.U32 R12, R25, 0x4, R22.reuse ;  /* 0x00000004190c7825 */ /* 0x101fe400078e0016 */
[----:B------:R-:W5:Y:S02]  /*07f0*/  LDG.E R14, desc[UR8][R14.64] ;  /* 0x000000080e0e7981 */ /* 0x000f64000c1e1900 */
[----:B------:R-:W-:-:S02]  /*0800*/  IMAD.WIDE.U32 R22, R9, 0x4, R22 ;  /* 0x0000000409167825 */ /* 0x000fc400078e0016 */
[----:B------:R-:W5:Y:S04]  /*0810*/  LDG.E R12, desc[UR8][R12.64] ;  /* 0x000000080c0c7981 */ /* 0x000f68000c1e1900 */
[----:B------:R-:W5:Y:S01]  /*0820*/  LDG.E R22, desc[UR8][R22.64] ;  /* 0x0000000816167981 */ /* 0x000f62000c1e1900 */
[----:B------:R-:W0:Y:S01]  /*0830*/  S2UR UR6, SR_CgaCtaId ;  /* 0x00000000000679c3 */ /* 0x000e220000008800 */
[----:B------:R-:W-:Y:S01]  /*0840*/  UMOV UR5, 0x400 ;  /* 0x0000040000057882 */ /* 0x000fe20000000000 */
[----:B------:R-:W-:Y:S01]  /*0850*/  IADD3 R9, PT, PT, R8, UR4, RZ ;  /* 0x0000000408097c10 */ /* 0x000fe2000fffe0ff */
[----:B0-----:R-:W-:-:S06]  /*0860*/  ULEA UR5, UR6, UR5, 0x18 ;  /* 0x0000000506057291 */ /* 0x001fcc000f8ec0ff */
[----:B------:R-:W-:Y:S01]  /*0870*/  LEA R9, R9, UR5, 0x2 ;  /* 0x0000000509097c11 */ /* 0x000fe2000f8e10ff */
[----:B------:R-:W-:-:S04]  /*0880*/  UIADD3 UR4, UPT, UPT, UR4, 0x100, URZ ;  /* 0x0000010004047890 */ /* 0x000fc8000fffe0ff */
[----:B--2---:R0:W-:Y:S04]  /*0890*/  STS [R9], R6 ;  /* 0x0000000609007388 */ /* 0x0041e80000000800 */
[----:B---3--:R0:W-:Y:S04]  /*08a0*/  STS [R9+0x80], R20 ;  /* 0x0000801409007388 */ /* 0x0081e80000000800 */
[----:B----4-:R0:W-:Y:S04]  /*08b0*/  STS [R9+0x100], R10 ;  /* 0x0001000a09007388 */ /* 0x0101e80000000800 */
[----:B-----5:R0:W-:Y:S04]  /*08c0*/  STS [R9+0x180], R18 ;  /* 0x0001801209007388 */ /* 0x0201e80000000800 */
[----:B------:R0:W-:Y:S04]  /*08d0*/  STS [R9+0x200], R16 ;  /* 0x0002001009007388 */ /* 0x0001e80000000800 */
[----:B------:R0:W-:Y:S04]  /*08e0*/  STS [R9+0x280], R14 ;  /* 0x0002800e09007388 */ /* 0x0001e80000000800 */
[----:B------:R0:W-:Y:S04]  /*08f0*/  STS [R9+0x300], R12 ;  /* 0x0003000c09007388 */ /* 0x0001e80000000800 */
[----:B------:R0:W-:Y:S02]  /*0900*/  STS [R9+0x380], R22 ;  /* 0x0003801609007388 */ /* 0x0001e40000000800 */
.L_x_9:
[----:B------:R-:W-:Y:S05]  /*0910*/  @!P2 BRA `(.L_x_6) ;  /* 0x0000000000aca947 */ /* 0x000fea0003800000 */
[----:B------:R-:W-:Y:S02]  /*0920*/  ISETP.GE.U32.AND P1, PT, R24, 0x4, PT ;  /* 0x000000041800780c */ /* 0x000fe40003f26070 */
[----:B------:R-:W-:-:S04]  /*0930*/  LOP3.LUT R4, R4, 0x3, RZ, 0xc0, !PT ;  /* 0x0000000304047812 */ /* 0x000fc800078ec0ff */
[----:B------:R-:W-:-:S07]  /*0940*/  ISETP.NE.AND P2, PT, R4, RZ, PT ;  /* 0x000000ff0400720c */ /* 0x000fce0003f45270 */
[----:B------:R-:W-:Y:S06]  /*0950*/  @!P1 BRA `(.L_x_10) ;  /* 0x00000000005c9947 */ /* 0x000fec0003800000 */
[----:B0-----:R-:W0:Y:S01]  /*0960*/  LDC.64 R10, c[0x0][0x380] ;  /* 0x0000e000ff0a7b82 */ /* 0x001e220000000a00 */
[----:B------:R-:W-:-:S04]  /*0970*/  IADD3 R13, PT, PT, R7, UR4, RZ ;  /* 0x00000004070d7c10 */ /* 0x000fc8000fffe0ff */
[C---:B------:R-:W-:Y:S02]  /*0980*/  IADD3 R15, PT, PT, R13.reuse, 0x20, RZ ;  /* 0x000000200d0f7810 */ /* 0x040fe40007ffe0ff */
[C---:B------:R-:W-:Y:S02]  /*0990*/  IADD3 R17, PT, PT, R13.reuse, 0x40, RZ ;  /* 0x000000400d117810 */ /* 0x040fe40007ffe0ff */
[C---:B------:R-:W-:Y:S01]  /*09a0*/  IADD3 R9, PT, PT, R13.reuse, 0x60, RZ ;  /* 0x000000600d097810 */ /* 0x040fe20007ffe0ff */
[----:B0-----:R-:W-:-:S04]  /*09b0*/  IMAD.WIDE.U32 R12, R13, 0x4, R10 ;  /* 0x000000040d0c7825 */ /* 0x001fc800078e000a */
[--C-:B------:R-:W-:Y:S02]  /*09c0*/  IMAD.WIDE.U32 R14, R15, 0x4, R10.reuse ;  /* 0x000000040f0e7825 */ /* 0x100fe400078e000a */
[----:B------:R-:W2:Y:S02]  /*09d0*/  LDG.E R12, desc[UR8][R12.64] ;  /* 0x000000080c0c7981 */ /* 0x000ea4000c1e1900 */
[--C-:B------:R-:W-:Y:S02]  /*09e0*/  IMAD.WIDE.U32 R16, R17, 0x4, R10.reuse ;  /* 0x0000000411107825 */ /* 0x100fe400078e000a */
[----:B------:R-:W3:Y:S02]  /*09f0*/  LDG.E R14, desc[UR8][R14.64] ;  /* 0x000000080e0e7981 */ /* 0x000ee4000c1e1900 */
[----:B------:R-:W-:Y:S02]  /*0a00*/  IMAD.WIDE.U32 R10, R9, 0x4, R10 ;  /* 0x00000004090a7825 */ /* 0x000fe400078e000a */
[----:B------:R-:W4:Y:S04]  /*0a10*/  LDG.E R16, desc[UR8][R16.64] ;  /* 0x0000000810107981 */ /* 0x000f28000c1e1900 */
        /* <DEDUP_REMOVED lines=10> */
[----:B-----5:R1:W-:Y:S02]  /*0ac0*/  STS [R9+0x180], R10 ;  /* 0x0001800a09007388 */ /* 0x0203e40000000800 */
.L_x_10:
[----:B------:R-:W-:Y:S05]  /*0ad0*/  @!P2 BRA `(.L_x_6) ;  /* 0x00000000003ca947 */ /* 0x000fea0003800000 */
[----:B------:R-:W2:Y:S01]  /*0ae0*/  S2UR UR6, SR_CgaCtaId ;  /* 0x00000000000679c3 */ /* 0x000ea20000008800 */
[----:B------:R-:W-:-:S07]  /*0af0*/  UMOV UR5, 0x400 ;  /* 0x0000040000057882 */ /* 0x000fce0000000000 */
[----:B01----:R-:W0:Y:S01]  /*0b00*/  LDC.64 R10, c[0x0][0x380] ;  /* 0x0000e000ff0a7b82 */ /* 0x003e220000000a00 */
[----:B--2---:R-:W-:-:S03]  /*0b10*/  ULEA UR6, UR6, UR5, 0x18 ;  /* 0x0000000506067291 */ /* 0x004fc6000f8ec0ff */
[----:B------:R-:W-:-:S09]  /*0b20*/  UMOV UR5, URZ ;  /* 0x000000ff00057c82 */ /* 0x000fd20008000000 */
.L_x_11:
[----:B------:R-:W-:-:S05]  /*0b30*/  IADD3 R13, PT, PT, R7, UR4, RZ ;  /* 0x00000004070d7c10 */ /* 0x000fca000fffe0ff */
[----:B0-2---:R-:W-:-:S06]  /*0b40*/  IMAD.WIDE.U32 R12, R13, 0x4, R10 ;  /* 0x000000040d0c7825 */ /* 0x005fcc00078e000a */
[----:B------:R-:W2:Y:S01]  /*0b50*/  LDG.E R12, desc[UR8][R12.64] ;  /* 0x000000080c0c7981 */ /* 0x000ea2000c1e1900 */
[----:B------:R-:W-:Y:S01]  /*0b60*/  IADD3 R6, PT, PT, R8, UR4, RZ ;  /* 0x0000000408067c10 */ /* 0x000fe2000fffe0ff */
[----:B------:R-:W-:Y:S02]  /*0b70*/  UIADD3 UR5, UPT, UPT, UR5, 0x1, URZ ;  /* 0x0000000105057890 */ /* 0x000fe4000fffe0ff */
[----:B------:R-:W-:Y:S01]  /*0b80*/  UIADD3 UR4, UPT, UPT, UR4, 0x20, URZ ;  /* 0x0000002004047890 */ /* 0x000fe2000fffe0ff */
[----:B------:R-:W-:-:S03]  /*0b90*/  LEA R9, R6, UR6, 0x2 ;  /* 0x0000000606097c11 */ /* 0x000fc6000f8e10ff */
[----:B------:R-:W-:Y:S02]  /*0ba0*/  ISETP.NE.AND P1, PT, R4, UR5, PT ;  /* 0x0000000504007c0c */ /* 0x000fe4000bf25270 */
[----:B--2---:R2:W-:Y:S11]  /*0bb0*/  STS [R9], R12 ;  /* 0x0000000c09007388 */ /* 0x0045f60000000800 */
[----:B------:R-:W-:Y:S05]  /*0bc0*/  @P1 BRA `(.L_x_11) ;  /* 0xfffffffc00d81947 */ /* 0x000fea000383ffff */
.L_x_6:
[----:B------:R-:W-:Y:S05]  /*0bd0*/  BSYNC.RECONVERGENT B0 ;  /* 0x0000000000007941 */ /* 0x000fea0003800200 */
.L_x_5:
[----:B------:R-:W-:Y:S01]  /*0be0*/  BAR.SYNC.DEFER_BLOCKING 0x0 ;  /* 0x0000000000007b1d */ /* 0x000fe20000010000 */
[----:B------:R-:W-:-:S05]  /*0bf0*/  HFMA2 R4, -RZ, RZ, 0, 0 ;  /* 0x00000000ff047431 */ /* 0x000fca00000001ff */
[----:B------:R-:W-:Y:S05]  /*0c00*/  @!P0 BRA `(.L_x_12) ;  /* 0x0000000c00448947 */ /* 0x000fea0003800000 */
[----:B------:R-:W3:Y:S01]  /*0c10*/  S2UR UR5, SR_CgaCtaId ;  /* 0x00000000000579c3 */ /* 0x000ee20000008800 */
[----:B------:R-:W-:Y:S01]  /*0c20*/  UMOV UR4, 0x400 ;  /* 0x0000040000047882 */ /* 0x000fe20000000000 */
[C---:B------:R-:W-:Y:S01]  /*0c30*/  LOP3.LUT R15, R0.reuse, 0xf, RZ, 0xc0, !PT ;  /* 0x0000000f000f7812 */ /* 0x040fe200078ec0ff */
[----:B------:R-:W-:Y:S01]  /*0c40*/  IMAD R3, R3, R0, RZ ;  /* 0x0000000003037224 */ /* 0x000fe200078e02ff */
[----:B01----:R-:W-:Y:S02]  /*0c50*/  LOP3.LUT R16, R0, 0x7, RZ, 0xc0, !PT ;  /* 0x0000000700107812 */ /* 0x003fe400078ec0ff */
[----:B------:R-:W-:Y:S02]  /*0c60*/  IADD3 R4, PT, PT, R15, -0x1, RZ ;  /* 0xffffffff0f047810 */ /* 0x000fe40007ffe0ff */
[----:B------:R-:W-:Y:S02]  /*0c70*/  IADD3 R6, PT, PT, R16, -0x1, RZ ;  /* 0xffffffff10067810 */ /* 0x000fe40007ffe0ff */
[----:B------:R-:W-:-:S02]  /*0c80*/  LOP3.LUT R10, R0, 0x7ffffff0, RZ, 0xc0, !PT ;  /* 0x7ffffff0000a7812 */ /* 0x000fc400078ec0ff */
[----:B------:R-:W-:Y:S02]  /*0c90*/  ISETP.GE.U32.AND P2, PT, R4, 0x7, PT ;  /* 0x000000070400780c */ /* 0x000fe40003f46070 */
[----:B------:R-:W-:Y:S02]  /*0ca0*/  ISETP.GE.U32.AND P1, PT, R6, 0x3, PT ;  /* 0x000000030600780c */ /* 0x000fe40003f26070 */
[----:B------:R-:W-:Y:S02]  /*0cb0*/  LOP3.LUT R0, R0, 0x3, RZ, 0xc0, !PT ;  /* 0x0000000300007812 */ /* 0x000fe400078ec0ff */
[----:B------:R-:W-:Y:S02]  /*0cc0*/  MOV R4, RZ ;  /* 0x000000ff00047202 */ /* 0x000fe40000000f00 */
[----:B------:R-:W-:Y:S01]  /*0cd0*/  IADD3 R11, PT, PT, -R10, RZ, RZ ;  /* 0x000000ff0a0b7210 */ /* 0x000fe20007ffe1ff */
[----:B---3--:R-:W-:-:S03]  /*0ce0*/  ULEA UR5, UR5, UR4, 0x18 ;  /* 0x0000000405057291 */ /* 0x008fc6000f8ec0ff */
[----:B------:R-:W-:-:S03]  /*0cf0*/  UMOV UR4, URZ ;  /* 0x000000ff00047c82 */ /* 0x000fc60008000000 */
[----:B--2---:R-:W-:-:S04]  /*0d00*/  LEA R12, R3, UR5, 0x2 ;  /* 0x00000005030c7c11 */ /* 0x004fc8000f8e10ff */
[----:B------:R-:W-:-:S07]  /*0d10*/  IADD3 R12, PT, PT, R12, 0x20, RZ ;  /* 0x000000200c0c7810 */ /* 0x000fce0007ffe0ff */
.L_x_18:
[----:B------:R-:W0:Y:S08]  /*0d20*/  LDC.64 R8, c[0x0][0x398] ;  /* 0x0000e600ff087b82 */ /* 0x000e300000000a00 */
[----:B------:R-:W1:Y:S01]  /*0d30*/  LDC.64 R6, c[0x0][0x380] ;  /* 0x0000e000ff067b82 */ /* 0x000e620000000a00 */
[----:B0-----:R-:W-:-:S04]  /*0d40*/  IMAD R9, R9, UR4, R2 ;  /* 0x0000000409097c24 */ /* 0x001fc8000f8e0202 */
[----:B-1----:R-:W-:-:S05]  /*0d50*/  IMAD.WIDE R6, R9, 0x4, R6 ;  /* 0x0000000409067825 */ /* 0x002fca00078e0206 */
[----:B-----5:R0:W5:Y:S01]  /*0d60*/  LDG.E R13, desc[UR8][R6.64] ;  /* 0x00000008060d7981 */ /* 0x020162000c1e1900 */
[C---:B------:R-:W-:Y:S01]  /*0d70*/  ISETP.GE.U32.AND P3, PT, R8.reuse, 0x10, PT ;  /* 0x000000100800780c */ /* 0x040fe20003f66070 */
[----:B------:R-:W-:Y:S01]  /*0d80*/  IMAD R14, R8, UR4, RZ ;  /* 0x00000004080e7c24 */ /* 0x000fe2000f8e02ff */
[----:B------:R-:W-:Y:S01]  /*0d90*/  UIADD3 UR4, UPT, UPT, UR4, 0x1, URZ ;  /* 0x0000000104047890 */ /* 0x000fe2000fffe0ff */
[----:B------:R-:W-:-:S05]  /*0da0*/  MOV R17, RZ ;  /* 0x000000ff00117202 */ /* 0x000fca0000000f00 */
[----:B------:R-:W-:-:S05]  /*0db0*/  ISETP.NE.AND P0, PT, R8, UR4, PT ;  /* 0x0000000408007c0c */ /* 0x000fca000bf05270 */
[----:B0-----:R-:W-:Y:S08]  /*0dc0*/  @!P3 BRA `(.L_x_13) ;  /* 0x000000040034b947 */ /* 0x001ff00003800000 */
[----:B------:R-:W0:Y:S01]  /*0dd0*/  LDC.64 R6, c[0x0][0x388] ;  /* 0x0000e200ff067b82 */ /* 0x000e220000000a00 */
[----:B------:R-:W-:Y:S02]  /*0de0*/  MOV R9, R12 ;  /* 0x0000000c00097202 */ /* 0x000fe40000000f00 */
[----:B------:R-:W-:Y:S01]  /*0df0*/  MOV R8, R11 ;  /* 0x0000000b00087202 */ /* 0x000fe20000000f00 */
[----:B0-----:R-:W-:-:S03]  /*0e00*/  IMAD.WIDE.U32 R6, R14, 0x4, R6 ;  /* 0x000000040e067825 */ /* 0x001fc600078e0006 */
[----:B------:R-:W-:-:S04]  /*0e10*/  IADD3 R6, P3, PT, R6, 0x20, RZ ;  /* 0x0000002006067810 */ /* 0x000fc80007f7e0ff */
[----:B------:R-:W-:-:S09]  /*0e20*/  IADD3.X R7, PT, PT, RZ, R7, RZ, P3, !PT ;  /* 0x00000007ff077210 */ /* 0x000fd20001ffe4ff */
.L_x_14:
[----:B------:R-:W2:Y:S04]  /*0e30*/  LDG.E R19, desc[UR8][R6.64+-0x20] ;  /* 0xffffe00806137981 */ /* 0x000ea8000c1e1900 */
[----:B------:R-:W3:Y:S04]  /*0e40*/  LDG.E R23, desc[UR8][R6.64+-0x1c] ;  /* 0xffffe40806177981 */ /* 0x000ee8000c1e1900 */
[----:B------:R-:W4:Y:S04]  /*0e50*/  LDG.E R24, desc[UR8][R6.64+-0x18] ;  /* 0xffffe80806187981 */ /* 0x000f28000c1e1900 */
[----:B------:R-:W4:Y:S04]  /*0e60*/  LDG.E R28, desc[UR8][R6.64+-0x14] ;  /* 0xffffec08061c7981 */ /* 0x000f28000c1e1900 */
[----:B------:R-:W4:Y:S04]  /*0e70*/  LDG.E R26, desc[UR8][R6.64+-0x10] ;  /* 0xfffff008061a7981 */ /* 0x000f28000c1e1900 */
[----:B------:R-:W4:Y:S04]  /*0e80*/  LDG.E R22, desc[UR8][R6.64+-0xc] ;  /* 0xfffff40806167981 */ /* 0x000f28000c1e1900 */
[----:B------:R-:W4:Y:S04]  /*0e90*/  LDG.E R20, desc[UR8][R6.64+-0x8] ;  /* 0xfffff80806147981 */ /* 0x000f28000c1e1900 */
[----:B------:R-:W0:Y:S04]  /*0ea0*/  LDS R21, [R9+-0x20] ;  /* 0xffffe00009157984 */ /* 0x000e280000000800 */
[----:B------:R-:W1:Y:S04]  /*0eb0*/  LDS R17, [R9+-0x1c] ;  /* 0xffffe40009117984 */ /* 0x000e680000000800 */
[----:B------:R-:W4:Y:S01]  /*0ec0*/  LDG.E R18, desc[UR8][R6.64+-0x4] ;  /* 0xfffffc0806127981 */ /* 0x000f22000c1e1900 */
[----:B--2--5:R-:W-:-:S04]  /*0ed0*/  FMUL R19, R13, R19 ;  /* 0x000000130d137220 */ /* 0x024fc80000400000 */
[----:B0-----:R-:W-:Y:S01]  /*0ee0*/  FFMA R4, R19, R21, R4 ;  /* 0x0000001513047223 */ /* 0x001fe20000000004 */
[----:B---3--:R-:W-:Y:S01]  /*0ef0*/  FMUL R23, R13, R23 ;  /* 0x000000170d177220 */ /* 0x008fe20000400000 */
[----:B------:R-:W0:Y:S03]  /*0f00*/  LDS R21, [R9+-0x18] ;  /* 0xffffe80009157984 */ /* 0x000e260000000800 */
[----:B-1----:R-:W-:Y:S01]  /*0f10*/  FFMA R17, R23, R17, R4 ;  /* 0x0000001117117223 */ /* 0x002fe20000000004 */
[----:B------:R-:W1:Y:S04]  /*0f20*/  LDS R19, [R9+-0x14] ;  /* 0xffffec0009137984 */ /* 0x000e680000000800 */
[----:B------:R-:W2:Y:S01]  /*0f30*/  LDG.E R4, desc[UR8][R6.64] ;  /* 0x0000000806047981 */ /* 0x000ea2000c1e1900 */
[C---:B----4-:R-:W-:Y:S01]  /*0f40*/  FMUL R24, R13.reuse, R24 ;  /* 0x000000180d187220 */ /* 0x050fe20000400000 */
[----:B------:R-:W-:-:S03]  /*0f50*/  FMUL R28, R13, R28 ;  /* 0x0000001c0d1c7220 */ /* 0x000fc60000400000 */
[----:B0-----:R-:W-:Y:S02]  /*0f60*/  FFMA R21, R24, R21, R17 ;  /* 0x0000001518157223 */ /* 0x001fe40000000011 */
[----:B------:R-:W0:Y:S04]  /*0f70*/  LDS R17, [R9+-0x10] ;  /* 0xfffff00009117984 */ /* 0x000e280000000800 */
[----:B------:R-:W3:Y:S01]  /*0f80*/  LDG.E R24, desc[UR8][R6.64+0x4] ;  /* 0x0000040806187981 */ /* 0x000ee2000c1e1900 */
[----:B-1----:R-:W-:-:S03]  /*0f90*/  FFMA R23, R28, R19, R21 ;  /* 0x000000131c177223 */ /* 0x002fc60000000015 */
[----:B------:R-:W1:Y:S04]  /*0fa0*/  LDS R19, [R9+-0xc] ;  /* 0xfffff40009137984 */ /* 0x000e680000000800 */
[----:B------:R-:W4:Y:S01]  /*0fb0*/  LDG.E R28, desc[UR8][R6.64+0x8] ;  /* 0x00000808061c7981 */ /* 0x000f22000c1e1900 */
[----:B------:R-:W-:-:S03]  /*0fc0*/  FMUL R26, R13, R26 ;  /* 0x0000001a0d1a7220 */ /* 0x000fc60000400000 */
[----:B------:R-:W1:Y:S01]  /*0fd0*/  LDS R21, [R9+-0x8] ;  /* 0xfffff80009157984 */ /* 0x000e620000000800 */
[C---:B------:R-:W-:Y:S01]  /*0fe0*/  FMUL R20, R13.reuse, R20 ;  /* 0x000000140d147220 */ /* 0x040fe20000400000 */
[----:B0-----:R-:W-:Y:S02]  /*0ff0*/  FFMA R17, R26, R17, R23 ;  /* 0x000000111a117223 */ /* 0x001fe40000000017 */
[----:B------:R-:W4:Y:S01]  /*1000*/  LDG.E R26, desc[UR8][R6.64+0xc] ;  /* 0x00000c08061a7981 */ /* 0x000f22000c1e1900 */
[----:B------:R-:W-:-:S03]  /*1010*/  FMUL R23, R13, R22 ;  /* 0x000000160d177220 */ /* 0x000fc60000400000 */
[----:B------:R-:W4:Y:S01]  /*1020*/  LDG.E R22, desc[UR8][R6.64+0x10] ;  /* 0x0000100806167981 */ /* 0x000f22000c1e1900 */
[----:B-1----:R-:W-:-:S03]  /*1030*/  FFMA R23, R23, R19, R17 ;  /* 0x0000001317177223 */ /* 0x002fc60000000011 */
[----:B------:R-:W4:Y:S04]  /*1040*/  LDG.E R19, desc[UR8][R6.64+0x14] ;  /* 0x0000140806137981 */ /* 0x000f28000c1e1900 */
[----:B------:R-:W4:Y:S01]  /*1050*/  LDG.E R17, desc[UR8][R6.64+0x18] ;  /* 0x0000180806117981 */ /* 0x000f22000c1e1900 */
[----:B------:R-:W-:-:S03]  /*1060*/  FFMA R21, R20, R21, R23 ;  /* 0x0000001514157223 */ /* 0x000fc60000000017 */
[----:B------:R0:W4:Y:S01]  /*1070*/  LDG.E R20, desc[UR8][R6.64+0x1c] ;  /* 0x00001c0806147981 */ /* 0x000122000c1e1900 */
[----:B------:R-:W-:Y:S01]  /*1080*/  FMUL R18, R13, R18 ;  /* 0x000000120d127220 */ /* 0x000fe20000400000 */
[----:B------:R-:W-:Y:S02]  /*1090*/  IADD3 R8, PT, PT, R8, 0x10, RZ ;  /* 0x0000001008087810 */ /* 0x000fe40007ffe0ff */
[----:B------:R-:W1:Y:S02]  /*10a0*/  LDS R23, [R9+-0x4] ;  /* 0xfffffc0009177984 */ /* 0x000e640000000800 */
[----:B------:R-:W-:Y:S02]  /*10b0*/  ISETP.NE.AND P3, PT, R8, RZ, PT ;  /* 0x000000ff0800720c */ /* 0x000fe40003f65270 */
[----:B0-----:R-:W-:-:S04]  /*10c0*/  IADD3 R6, P4, PT, R6, 0x40, RZ ;  /* 0x0000004006067810 */ /* 0x001fc80007f9e0ff */
[----:B------:R-:W-:Y:S01]  /*10d0*/  IADD3.X R7, PT, PT, RZ, R7, RZ, P4, !PT ;  /* 0x00000007ff077210 */ /* 0x000fe200027fe4ff */
[----:B-1----:R-:W-:Y:S02]  /*10e0*/  FFMA R21, R18, R23, R21 ;  /* 0x0000001712157223 */ /* 0x002fe40000000015 */
[----:B------:R-:W0:Y:S04]  /*10f0*/  LDS R23, [R9] ;  /* 0x0000000009177984 */ /* 0x000e280000000800 */
[----:B------:R-:W1:Y:S01]  /*1100*/  LDS R18, [R9+0x4] ;  /* 0x0000040009127984 */ /* 0x000e620000000800 */
[----:B--2---:R-:W-:-:S04]  /*1110*/  FMUL R4, R13, R4 ;  /* 0x000000040d047220 */ /* 0x004fc80000400000 */
[----:B0-----:R-:W-:Y:S02]  /*1120*/  FFMA R23, R4, R23, R21 ;  /* 0x0000001704177223 */ /* 0x001fe40000000015 */
[----:B------:R-:W0:Y:S04]  /*1130*/  LDS R21, [R9+0x8] ;  /* 0x0000080009157984 */ /* 0x000e280000000800 */
[----:B------:R-:W2:Y:S01]  /*1140*/  LDS R4, [R9+0xc] ;  /* 0x00000c0009047984 */ /* 0x000ea20000000800 */
[----:B---3--:R-:W-:-:S04]  /*1150*/  FMUL R24, R13, R24 ;  /* 0x000000180d187220 */ /* 0x008fc80000400000 */
[----:B-1----:R-:W-:Y:S02]  /*1160*/  FFMA R24, R24, R18, R23 ;  /* 0x0000001218187223 */ /* 0x002fe40000000017 */
[----:B------:R-:W1:Y:S01]  /*1170*/  LDS R18, [R9+0x10] ;  /* 0x0000100009127984 */ /* 0x000e620000000800 */
[----:B----4-:R-:W-:-:S03]  /*1180*/  FMUL R25, R13, R28 ;  /* 0x0000001c0d197220 */ /* 0x010fc60000400000 */
[----:B------:R-:W3:Y:S01]  /*1190*/  LDS R23, [R9+0x14] ;  /* 0x0000140009177984 */ /* 0x000ee20000000800 */
[----:B0-----:R-:W-:-:S03]  /*11a0*/  FFMA R25, R25, R21, R24 ;  /* 0x0000001519197223 */ /* 0x001fc60000000018 */
[----:B------:R-:W0:Y:S04]  /*11b0*/  LDS R24, [R9+0x18] ;  /* 0x0000180009187984 */ /* 0x000e280000000800 */
[----:B------:R4:W0:Y:S02]  /*11c0*/  LDS R21, [R9+0x1c] ;  /* 0x00001c0009157984 */ /* 0x0008240000000800 */
[----:B----4-:R-:W-:Y:S01]  /*11d0*/  IADD3 R9, PT, PT, R9, 0x40, RZ ;  /* 0x0000004009097810 */ /* 0x010fe20007ffe0ff */
[----:B------:R-:W-:-:S04]  /*11e0*/  FMUL R26, R13, R26 ;  /* 0x0000001a0d1a7220 */ /* 0x000fc80000400000 */
[----:B--2---:R-:W-:Y:S01]  /*11f0*/  FFMA R25, R26, R4, R25 ;  /* 0x000000041a197223 */ /* 0x004fe20000000019 */
[C---:B------:R-:W-:Y:S01]  /*1200*/  FMUL R22, R13.reuse, R22 ;  /* 0x000000160d167220 */ /* 0x040fe20000400000 */
[----:B------:R-:W-:-:S03]  /*1210*/  FMUL R19, R13, R19 ;  /* 0x000000130d137220 */ /* 0x000fc60000400000 */
[----:B-1----:R-:W-:Y:S01]  /*1220*/  FFMA R18, R22, R18, R25 ;  /* 0x0000001216127223 */ /* 0x002fe20000000019 */
[----:B------:R-:W-:-:S03]  /*1230*/  FMUL R4, R13, R17 ;  /* 0x000000110d047220 */ /* 0x000fc60000400000 */
[----:B---3--:R-:W-:Y:S01]  /*1240*/  FFMA R19, R19, R23, R18 ;  /* 0x0000001713137223 */ /* 0x008fe20000000012 */
[----:B------:R-:W-:-:S03]  /*1250*/  FMUL R17, R13, R20 ;  /* 0x000000140d117220 */ /* 0x000fc60000400000 */
[----:B0-----:R-:W-:-:S04]  /*1260*/  FFMA R4, R4, R24, R19 ;  /* 0x0000001804047223 */ /* 0x001fc80000000013 */
[----:B------:R-:W-:Y:S01]  /*1270*/  FFMA R4, R17, R21, R4 ;  /* 0x0000001511047223 */ /* 0x000fe20000000004 */
[----:B------:R-:W-:Y:S06]  /*1280*/  @P3 BRA `(.L_x_14) ;  /* 0xfffffff800e83947 */ /* 0x000fec000383ffff */
[----:B------:R-:W-:-:S07]  /*1290*/  MOV R17, R10 ;  /* 0x0000000a00117202 */ /* 0x000fce0000000f00 */
.L_x_13:
[----:B------:R-:W-:-:S13]  /*12a0*/  ISETP.NE.AND P3, PT, R15, RZ, PT ;  /* 0x000000ff0f00720c */ /* 0x000fda0003f65270 */
[----:B------:R-:W-:Y:S05]  /*12b0*/  @!P3 BRA `(.L_x_15) ;  /* 0x000000040094b947 */ /* 0x000fea0003800000 */
[----:B------:R-:W-:Y:S01]  /*12c0*/  ISETP.NE.AND P3, PT, R16, RZ, PT ;  /* 0x000000ff1000720c */ /* 0x000fe20003f65270 */
[----:B------:R-:W-:-:S12]  /*12d0*/  @!P2 BRA `(.L_x_16) ;  /* 0x0000000000aca947 */ /* 0x000fd80003800000 */
[----:B------:R-:W0:Y:S01]  /*12e0*/  LDC.64 R8, c[0x0][0x388] ;  /* 0x0000e200ff087b82 */ /* 0x000e220000000a00 */
[CC--:B------:R-:W-:Y:S02]  /*12f0*/  IADD3 R19, PT, PT, R14.reuse, R17.reuse, RZ ;  /* 0x000000110e137210 */ /* 0x0c0fe40007ffe0ff */
[----:B------:R-:W-:-:S05]  /*1300*/  IADD3 R18, P4, PT, R14, R17, RZ ;  /* 0x000000110e127210 */ /* 0x000fca0007f9e0ff */
[----:B------:R-:W1:Y:S01]  /*1310*/  LDC.64 R6, c[0x0][0x388] ;  /* 0x0000e200ff067b82 */ /* 0x000e620000000a00 */
[----:B0-----:R-:W-:Y:S01]  /*1320*/  IMAD.WIDE.U32 R8, R19, 0x4, R8 ;  /* 0x0000000413087825 */ /* 0x001fe200078e0008 */
[----:B------:R-:W-:-:S05]  /*1330*/  IADD3.X R19, PT, PT, RZ, RZ, RZ, P4, !PT ;  /* 0x000000ffff137210 */ /* 0x000fca00027fe4ff */
[----:B------:R0:W2:Y:S01]  /*1340*/  LDG.E R8, desc[UR8][R8.64] ;  /* 0x0000000808087981 */ /* 0x0000a2000c1e1900 */
[----:B-1----:R-:W-:-:S04]  /*1350*/  LEA R6, P4, R18, R6, 0x2 ;  /* 0x0000000612067211 */ /* 0x002fc800078810ff */
[----:B------:R-:W-:-:S05]  /*1360*/  LEA.HI.X R7, R18, R7, R19, 0x2, P4 ;  /* 0x0000000712077211 */ /* 0x000fca00020f1413 */
[----:B------:R-:W3:Y:S04]  /*1370*/  LDG.E R21, desc[UR8][R6.64+0x4] ;  /* 0x0000040806157981 */ /* 0x000ee8000c1e1900 */
[----:B------:R-:W4:Y:S04]  /*1380*/  LDG.E R26, desc[UR8][R6.64+0x8] ;  /* 0x00000808061a7981 */ /* 0x000f28000c1e1900 */
[----:B------:R-:W4:Y:S04]  /*1390*/  LDG.E R24, desc[UR8][R6.64+0xc] ;  /* 0x00000c0806187981 */ /* 0x000f28000c1e1900 */
[----:B------:R-:W4:Y:S04]  /*13a0*/  LDG.E R22, desc[UR8][R6.64+0x10] ;  /* 0x0000100806167981 */ /* 0x000f28000c1e1900 */
[----:B------:R-:W4:Y:S04]  /*13b0*/  LDG.E R20, desc[UR8][R6.64+0x14] ;  /* 0x0000140806147981 */ /* 0x000f28000c1e1900 */
[----:B------:R-:W4:Y:S04]  /*13c0*/  LDG.E R18, desc[UR8][R6.64+0x18] ;  /* 0x0000180806127981 */ /* 0x000f28000c1e1900 */
[----:B------:R1:W4:Y:S01]  /*13d0*/  LDG.E R28, desc[UR8][R6.64+0x1c] ;  /* 0x00001c08061c7981 */ /* 0x000322000c1e1900 */
[----:B------:R-:W-:-:S04]  /*13e0*/  IADD3 R19, PT, PT, R3, R17, RZ ;  /* 0x0000001103137210 */ /* 0x000fc80007ffe0ff */
[----:B------:R-:W-:-:S05]  /*13f0*/  LEA R19, R19, UR5, 0x2 ;  /* 0x0000000513137c11 */ /* 0x000fca000f8e10ff */
[----:B------:R-:W2:Y:S04]  /*1400*/  LDS R25, [R19] ;  /* 0x0000000013197984 */ /* 0x000ea80000000800 */
[----:B0-----:R-:W0:Y:S04]  /*1410*/  LDS R9, [R19+0x4] ;  /* 0x0000040013097984 */ /* 0x001e280000000800 */
[----:B-1----:R-:W-:Y:S04]  /*1420*/  LDS R7, [R19+0x14] ;  /* 0x0000140013077984 */ /* 0x002fe80000000800 */
[----:B------:R-:W-:Y:S01]  /*1430*/  LDS R6, [R19+0x18] ;  /* 0x0000180013067984 */ /* 0x000fe20000000800 */
[----:B------:R-:W-:Y:S01]  /*1440*/  IADD3 R17, PT, PT, R17, 0x8, RZ ;  /* 0x0000000811117810 */ /* 0x000fe20007ffe0ff */
[----:B--2--5:R-:W-:-:S02]  /*1450*/  FMUL R23, R13, R8 ;  /* 0x000000080d177220 */ /* 0x024fc40000400000 */
[----:B------:R-:W1:Y:S02]  /*1460*/  LDS R8, [R19+0x8] ;  /* 0x0000080013087984 */ /* 0x000e640000000800 */
[----:B------:R-:W-:Y:S02]  /*1470*/  FFMA R23, R23, R25, R4 ;  /* 0x0000001917177223 */ /* 0x000fe40000000004 */
[----:B------:R-:W2:Y:S01]  /*1480*/  LDS R4, [R19+0xc] ;  /* 0x00000c0013047984 */ /* 0x000ea20000000800 */
[----:B---3--:R-:W-:-:S03]  /*1490*/  FMUL R25, R13, R21 ;  /* 0x000000150d197220 */ /* 0x008fc60000400000 */
[----:B------:R-:W3:Y:S01]  /*14a0*/  LDS R21, [R19+0x10] ;  /* 0x0000100013157984 */ /* 0x000ee20000000800 */
[----:B0-----:R-:W-:-:S03]  /*14b0*/  FFMA R23, R25, R9, R23 ;  /* 0x0000000919177223 */ /* 0x001fc60000000017 */
[----:B------:R-:W0:Y:S01]  /*14c0*/  LDS R9, [R19+0x1c] ;  /* 0x00001c0013097984 */ /* 0x000e220000000800 */
[C---:B----4-:R-:W-:Y:S01]  /*14d0*/  FMUL R26, R13.reuse, R26 ;  /* 0x0000001a0d1a7220 */ /* 0x050fe20000400000 */
[----:B------:R-:W-:-:S03]  /*14e0*/  FMUL R24, R13, R24 ;  /* 0x000000180d187220 */ /* 0x000fc60000400000 */
[----:B-1----:R-:W-:-:S04]  /*14f0*/  FFMA R23, R26, R8, R23 ;  /* 0x000000081a177223 */ /* 0x002fc80000000017 */
[----:B--2---:R-:W-:Y:S01]  /*1500*/  FFMA R4, R24, R4, R23 ;  /* 0x0000000418047223 */ /* 0x004fe20000000017 */
[C---:B------:R-:W-:Y:S01]  /*1510*/  FMUL R23, R13.reuse, R22 ;  /* 0x000000160d177220 */ /* 0x040fe20000400000 */
[----:B------:R-:W-:-:S03]  /*1520*/  FMUL R18, R13, R18 ;  /* 0x000000120d127220 */ /* 0x000fc60000400000 */
[----:B---3--:R-:W-:Y:S01]  /*1530*/  FFMA R4, R23, R21, R4 ;  /* 0x0000001517047223 */ /* 0x008fe20000000004 */
[----:B------:R-:W-:-:S04]  /*1540*/  FMUL R21, R13, R20 ;  /* 0x000000140d157220 */ /* 0x000fc80000400000 */
[----:B------:R-:W-:Y:S01]  /*1550*/  FFMA R7, R21, R7, R4 ;  /* 0x0000000715077223 */ /* 0x000fe20000000004 */
[----:B------:R-:W-:-:S03]  /*1560*/  FMUL R21, R13, R28 ;  /* 0x0000001c0d157220 */ /* 0x000fc60000400000 */
[----:B------:R-:W-:-:S04]  /*1570*/  FFMA R6, R18, R6, R7 ;  /* 0x0000000612067223 */ /* 0x000fc80000000007 */
[----:B0-----:R-:W-:-:S07]  /*1580*/  FFMA R4, R21, R9, R6 ;  /* 0x0000000915047223 */ /* 0x001fce0000000006 */
.L_x_16:
        /* <DEDUP_REMOVED lines=9> */
[----:B------:R-:W2:Y:S01]  /*1620*/  LDG.E R8, desc[UR8][R8.64] ;  /* 0x0000000808087981 */ /* 0x000ea2000c1e1900 */
[----:B-1----:R-:W-:-:S04]  /*1630*/  LEA R6, P4, R18, R6, 0x2 ;  /* 0x0000000612067211 */ /* 0x002fc800078810ff */
[----:B------:R-:W-:-:S05]  /*1640*/  LEA.HI.X R7, R18, R7, R19, 0x2, P4 ;  /* 0x0000000712077211 */ /* 0x000fca00020f1413 */
[----:B------:R-:W3:Y:S04]  /*1650*/  LDG.E R22, desc[UR8][R6.64+0x4] ;  /* 0x0000040806167981 */ /* 0x000ee8000c1e1900 */
[----:B------:R-:W4:Y:S04]  /*1660*/  LDG.E R24, desc[UR8][R6.64+0x8] ;  /* 0x0000080806187981 */ /* 0x000f28000c1e1900 */
[----:B------:R-:W4:Y:S01]  /*1670*/  LDG.E R26, desc[UR8][R6.64+0xc] ;  /* 0x00000c08061a7981 */ /* 0x000f22000c1e1900 */
[----:B------:R-:W-:-:S04]  /*1680*/  IADD3 R18, PT, PT, R3, R17, RZ ;  /* 0x0000001103127210 */ /* 0x000fc80007ffe0ff */
[----:B------:R-:W-:-:S05]  /*1690*/  LEA R18, R18, UR5, 0x2 ;  /* 0x0000000512127c11 */ /* 0x000fca000f8e10ff */
[----:B------:R-:W0:Y:S04]  /*16a0*/  LDS R20, [R18] ;  /* 0x0000000012147984 */ /* 0x000e280000000800 */
[----:B------:R-:W1:Y:S04]  /*16b0*/  LDS R21, [R18+0x4] ;  /* 0x0000040012157984 */ /* 0x000e680000000800 */
[----:B------:R-:W4:Y:S04]  /*16c0*/  LDS R23, [R18+0x8] ;  /* 0x0000080012177984 */ /* 0x000f280000000800 */
[----:B------:R-:W4:Y:S01]  /*16d0*/  LDS R25, [R18+0xc] ;  /* 0x00000c0012197984 */ /* 0x000f220000000800 */
[----:B------:R-:W-:Y:S01]  /*16e0*/  IADD3 R17, PT, PT, R17, 0x4, RZ ;  /* 0x0000000411117810 */ /* 0x000fe20007ffe0ff */
[----:B--2--5:R-:W-:-:S04]  /*16f0*/  FMUL R19, R13, R8 ;  /* 0x000000080d137220 */ /* 0x024fc80000400000 */
[----:B0-----:R-:W-:Y:S01]  /*1700*/  FFMA R19, R19, R20, R4 ;  /* 0x0000001413137223 */ /* 0x001fe20000000004 */
[----:B---3--:R-:W-:-:S04]  /*1710*/  FMUL R22, R13, R22 ;  /* 0x000000160d167220 */ /* 0x008fc80000400000 */
[----:B-1----:R-:W-:Y:S01]  /*1720*/  FFMA R19, R22, R21, R19 ;  /* 0x0000001516137223 */ /* 0x002fe20000000013 */
[C---:B----4-:R-:W-:Y:S01]  /*1730*/  FMUL R24, R13.reuse, R24 ;  /* 0x000000180d187220 */ /* 0x050fe20000400000 */
[----:B------:R-:W-:-:S03]  /*1740*/  FMUL R26, R13, R26 ;  /* 0x0000001a0d1a7220 */ /* 0x000fc60000400000 */
[----:B------:R-:W-:-:S04]  /*1750*/  FFMA R19, R24, R23, R19 ;  /* 0x0000001718137223 */ /* 0x000fc80000000013 */
[----:B------:R-:W-:-:S07]  /*1760*/  FFMA R4, R26, R25, R19 ;  /* 0x000000191a047223 */ /* 0x000fce0000000013 */
.L_x_17:
[----:B------:R-:W-:Y:S05]  /*1770*/  @!P3 BRA `(.L_x_15) ;  /* 0x000000000064b947 */ /* 0x000fea0003800000 */
[----:B------:R-:W0:Y:S01]  /*1780*/  LDC.64 R6, c[0x0][0x388] ;  /* 0x0000e200ff067b82 */ /* 0x000e220000000a00 */
[----:B------:R-:W-:-:S05]  /*1790*/  IADD3 R9, PT, PT, R14, R17, RZ ;  /* 0x000000110e097210 */ /* 0x000fca0007ffe0ff */
[----:B0-----:R-:W-:-:S06]  /*17a0*/  IMAD.WIDE.U32 R6, R9, 0x4, R6 ;  /* 0x0000000409067825 */ /* 0x001fcc00078e0006 */
[----:B------:R-:W2:Y:S01]  /*17b0*/  LDG.E R6, desc[UR8][R6.64] ;  /* 0x0000000806067981 */ /* 0x000ea2000c1e1900 */
[----:B------:R-:W-:Y:S02]  /*17c0*/  IADD3 R8, PT, PT, R3, R17, RZ ;  /* 0x0000001103087210 */ /* 0x000fe40007ffe0ff */
[----:B------:R-:W-:Y:S02]  /*17d0*/  ISETP.NE.AND P3, PT, R0, 0x1, PT ;  /* 0x000000010000780c */ /* 0x000fe40003f65270 */
[----:B------:R-:W-:-:S05]  /*17e0*/  LEA R19, R8, UR5, 0x2 ;  /* 0x0000000508137c11 */ /* 0x000fca000f8e10ff */
[----:B------:R-:W0:Y:S01]  /*17f0*/  LDS R8, [R19] ;  /* 0x0000000013087984 */ /* 0x000e220000000800 */
[----:B--2--5:R-:W-:-:S04]  /*1800*/  FMUL R9, R13, R6 ;  /* 0x000000060d097220 */ /* 0x024fc80000400000 */
[----:B0-----:R-:W-:Y:S01]  /*1810*/  FFMA R4, R9, R8, R4 ;  /* 0x0000000809047223 */ /* 0x001fe20000000004 */
[----:B------:R-:W-:Y:S06]  /*1820*/  @!P3 BRA `(.L_x_15) ;  /* 0x000000000038b947 */ /* 0x000fec0003800000 */
[----:B------:R-:W0:Y:S01]  /*1830*/  LDC.64 R6, c[0x0][0x388] ;  /* 0x0000e200ff067b82 */ /* 0x000e220000000a00 */
[----:B------:R-:W-:Y:S02]  /*1840*/  IADD3 R14, P4, PT, R14, R17, RZ ;  /* 0x000000110e0e7210 */ /* 0x000fe40007f9e0ff */
[----:B------:R-:W-:Y:S02]  /*1850*/  ISETP.NE.AND P3, PT, R0, 0x2, PT ;  /* 0x000000020000780c */ /* 0x000fe40003f65270 */
[----:B------:R-:W-:-:S11]  /*1860*/  IADD3.X R8, PT, PT, RZ, RZ, RZ, P4, !PT ;  /* 0x000000ffff087210 */ /* 0x000fd600027fe4ff */
[----:B------:R-:W-:Y:S01]  /*1870*/  @P3 LDS R17, [R19+0x8] ;  /* 0x0000080013113984 */ /* 0x000fe20000000800 */
[----:B0-----:R-:W-:-:S04]  /*1880*/  LEA R6, P4, R14, R6, 0x2 ;  /* 0x000000060e067211 */ /* 0x001fc800078810ff */
[----:B------:R-:W-:Y:S02]  /*1890*/  LEA.HI.X R7, R14, R7, R8, 0x2, P4 ;  /* 0x000000070e077211 */ /* 0x000fe400020f1408 */
[----:B------:R-:W0:Y:S04]  /*18a0*/  LDS R14, [R19+0x4] ;  /* 0x00000400130e7984 */ /* 0x000e280000000800 */
[----:B------:R-:W2:Y:S04]  /*18b0*/  LDG.E R8, desc[UR8][R6.64+0x4] ;  /* 0x0000040806087981 */ /* 0x000ea8000c1e1900 */
[----:B------:R-:W3:Y:S01]  /*18c0*/  @P3 LDG.E R18, desc[UR8][R6.64+0x8] ;  /* 0x0000080806123981 */ /* 0x000ee2000c1e1900 */
[C---:B--2---:R-:W-:Y:S01]  /*18d0*/  FMUL R9, R13.reuse, R8 ;  /* 0x000000080d097220 */ /* 0x044fe20000400000 */
[----:B---3--:R-:W-:-:S03]  /*18e0*/  @P3 FMUL R13, R13, R18 ;  /* 0x000000120d0d3220 */ /* 0x008fc60000400000 */
[----:B0-----:R-:W-:-:S04]  /*18f0*/  FFMA R4, R9, R14, R4 ;  /* 0x0000000e09047223 */ /* 0x001fc80000000004 */
[----:B------:R-:W-:-:S07]  /*1900*/  @P3 FFMA R4, R13, R17, R4 ;  /* 0x000000110d043223 */ /* 0x000fce0000000004 */
.L_x_15:
[----:B------:R-:W-:Y:S05]  /*1910*/  @P0 BRA `(.L_x_18) ;  /* 0xfffffff400000947 */ /* 0x000fea000383ffff */
.L_x_12:
[----:B0-----:R-:W0:Y:S01]  /*1920*/  LDC.64 R6, c[0x0][0x390] ;  /* 0x0000e400ff067b82 */ /* 0x001e220000000a00 */
[----:B------:R-:W3:Y:S02]  /*1930*/  LDCU UR4, c[0x0][0x39c] ;  /* 0x00007380ff0477ac */ /* 0x000ee40008000800 */
[----:B---3--:R-:W-:-:S04]  /*1940*/  IMAD R3, R2, UR4, R5 ;  /* 0x0000000402037c24 */ /* 0x008fc8000f8e0205 */
[----:B0-----:R-:W-:-:S05]  /*1950*/  IMAD.WIDE R2, R3, 0x4, R6 ;  /* 0x0000000403027825 */ /* 0x001fca00078e0206 */
[----:B------:R-:W-:Y:S01]  /*1960*/  STG.E desc[UR8][R2.64], R4 ;  /* 0x0000000402007986 */ /* 0x000fe2000c101908 */
[----:B------:R-:W-:Y:S05]  /*1970*/  EXIT ;  /* 0x000000000000794d */ /* 0x000fea0003800000 */
.L_x_19:
        /* <DEDUP_REMOVED lines=16> */
.L_x_48:


//--------------------- .text._Z41Matrix_Multiplication_ATBA_Kernel_PoormanPKfS0_Pfii --------------------------
	.section	.text._Z41Matrix_Multiplication_ATBA_Kernel_PoormanPKfS0_Pfii,"ax",@progbits
	.align	128
        .global         _Z41Matrix_Multiplication_ATBA_Kernel_PoormanPKfS0_Pfii
        .type           _Z41Matrix_Multiplication_ATBA_Kernel_PoormanPKfS0_Pfii,@function
        .size           _Z41Matrix_Multiplication_ATBA_Kernel_PoormanPKfS0_Pfii,(.L_x_49 - _Z41Matrix_Multiplication_ATBA_Kernel_PoormanPKfS0_Pfii)
        .other          _Z41Matrix_Multiplication_ATBA_Kernel_PoormanPKfS0_Pfii,@"STO_CUDA_ENTRY STV_DEFAULT"
_Z41Matrix_Multiplication_ATBA_Kernel_PoormanPKfS0_Pfii:
.text._Z41Matrix_Multiplication_ATBA_Kernel_PoormanPKfS0_Pfii:
[----:B------:R-:W-:Y:S01]  /*0000*/  LDC R1, c[0x0][0x37c] ;  /* 0x0000df00ff017b82 */ /* 0x000fe20000000800 */
[----:B------:R-:W0:Y:S01]  /*0010*/  S2R R3, SR_TID.X ;  /* 0x0000000000037919 */ /* 0x000e220000002100 */
[----:B------:R-:W1:Y:S06]  /*0020*/  LDCU UR6, c[0x0][0x398] ;  /* 0x00007300ff0677ac */ /* 0x000e6c0008000800 */
[----:B------:R-:W0:Y:S01]  /*0030*/  LDC R0, c[0x0][0x360] ;  /* 0x0000d800ff007b82 */ /* 0x000e220000000800 */
[----:B------:R-:W-:Y:S01]  /*0040*/  HFMA2 R24, -RZ, RZ, 0, 0 ;  /* 0x00000000ff187431 */ /* 0x000fe200000001ff */
[----:B------:R-:W2:Y:S01]  /*0050*/  S2R R5, SR_TID.Y ;  /* 0x0000000000057919 */ /* 0x000ea20000002200 */
[----:B------:R-:W3:Y:S05]  /*0060*/  LDCU.64 UR10, c[0x0][0x358] ;  /* 0x00006b00ff0a77ac */ /* 0x000eea0008000a00 */
[----:B------:R-:W0:Y:S08]  /*0070*/  S2UR UR4, SR_CTAID.X ;  /* 0x00000000000479c3 */ /* 0x000e300000002500 */
[----:B------:R-:W2:Y:S01]  /*0080*/  S2UR UR5, SR_CTAID.Y ;  /* 0x00000000000579c3 */ /* 0x000ea20000002600 */
[----:B-1----:R-:W-:-:S07]  /*0090*/  UISETP.GE.AND UP0, UPT, UR6, 0x1, UPT ;  /* 0x000000010600788c */ /* 0x002fce000bf06270 */
[----:B------:R-:W2:Y:S01]  /*00a0*/  LDC R14, c[0x0][0x364] ;  /* 0x0000d900ff0e7b82 */ /* 0x000ea20000000800 */
[----:B0-----:R-:W-:Y:S02]  /*00b0*/  IMAD R0, R0, UR4, R3 ;  /* 0x0000000400007c24 */ /* 0x001fe4000f8e0203 */
[----:B--2---:R-:W-:Y:S01]  /*00c0*/  IMAD R14, R14, UR5, R5 ;  /* 0x000000050e0e7c24 */ /* 0x004fe2000f8e0205 */
[----:B---3--:R-:W-:Y:S06]  /*00d0*/  BRA.U !UP0, `(.L_x_20) ;  /* 0x0000000908347547 */ /* 0x008fec000b800000 */
[----:B------:R-:W-:Y:S01]  /*00e0*/  ULOP3.LUT UR9, UR6, 0x7, URZ, 0xc0, !UPT ;  /* 0x0000000706097892 */ /* 0x000fe2000f8ec0ff */
[----:B------:R-:W-:Y:S01]  /*00f0*/  MOV R24, RZ ;  /* 0x000000ff00187202 */ /* 0x000fe20000000f00 */
[----:B------:R-:W-:Y:S02]  /*0100*/  ULOP3.LUT UR7, UR6, 0x7ffffff8, URZ, 0xc0, !UPT ;  /* 0x7ffffff806077892 */ /* 0x000fe4000f8ec0ff */
[----:B------:R-:W-:Y:S02]  /*0110*/  UIADD3 UR4, UPT, UPT, UR9, -0x1, URZ ;  /* 0xffffffff09047890 */ /* 0x000fe4000fffe0ff */
[----:B------:R-:W-:Y:S02]  /*0120*/  ULOP3.LUT UR6, UR6, 0x3, URZ, 0xc0, !UPT ;  /* 0x0000000306067892 */ /* 0x000fe4000f8ec0ff */
[----:B------:R-:W-:Y:S02]  /*0130*/  UISETP.GE.U32.AND UP0, UPT, UR4, 0x3, UPT ;  /* 0x000000030400788c */ /* 0x000fe4000bf06070 */
[----:B------:R-:W-:Y:S01]  /*0140*/  UIADD3 UR8, UPT, UPT, -UR7, URZ, URZ ;  /* 0x000000ff07087290 */ /* 0x000fe2000fffe1ff */
[----:B------:R-:W-:-:S11]  /*0150*/  UMOV UR4, URZ ;  /* 0x000000ff00047c82 */ /* 0x000fd60008000000 */
.L_x_26:
[----:B0-----:R-:W0:Y:S08]  /*0160*/  LDC.64 R22, c[0x0][0x398] ;  /* 0x0000e600ff167b82 */ /* 0x001e300000000a00 */
[----:B------:R-:W1:Y:S01]  /*0170*/  LDC.64 R2, c[0x0][0x380] ;  /* 0x0000e000ff027b82 */ /* 0x000e620000000a00 */
[----:B------:R-:W-:Y:S01]  /*0180*/  UMOV UR5, URZ ;  /* 0x000000ff00057c82 */ /* 0x000fe20008000000 */
[----:B0-----:R-:W-:Y:S01]  /*0190*/  ISETP.GE.U32.AND P1, PT, R22, 0x8, PT ;  /* 0x000000081600780c */ /* 0x001fe20003f26070 */
[----:B------:R-:W-:-:S02]  /*01a0*/  IMAD R5, R23, UR4, R0 ;  /* 0x0000000417057c24 */ /* 0x000fc4000f8e0200 */
[----:B------:R-:W-:Y:S01]  /*01b0*/  IMAD R17, R22, UR4, RZ ;  /* 0x0000000416117c24 */ /* 0x000fe2000f8e02ff */
[----:B------:R-:W-:Y:S01]  /*01c0*/  UIADD3 UR4, UPT, UPT, UR4, 0x1, URZ ;  /* 0x0000000104047890 */ /* 0x000fe2000fffe0ff */
[----:B-1----:R-:W-:-:S05]  /*01d0*/  IMAD.WIDE R4, R5, 0x4, R2 ;  /* 0x0000000405047825 */ /* 0x002fca00078e0202 */
[----:B------:R-:W-:Y:S01]  /*01e0*/  ISETP.NE.AND P0, PT, R22, UR4, PT ;  /* 0x0000000416007c0c */ /* 0x000fe2000bf05270 */
[----:B-----5:R0:W5:Y:S02]  /*01f0*/  LDG.E R16, desc[UR10][R4.64] ;  /* 0x0000000a04107981 */ /* 0x020164000c1e1900 */
[----:B------:R-:W-:Y:S10]  /*0200*/  @!P1 BRA `(.L_x_21) ;  /* 0x0000000000d49947 */ /* 0x000ff40003800000 */
[----:B0-----:R-:W0:Y:S01]  /*0210*/  LDC.64 R4, c[0x0][0x388] ;  /* 0x0000e200ff047b82 */ /* 0x001e220000000a00 */
[----:B------:R-:W-:Y:S01]  /*0220*/  MOV R15, R14 ;  /* 0x0000000e000f7202 */ /* 0x000fe20000000f00 */
[----:B------:R-:W-:Y:S01]  /*0230*/  UMOV UR5, UR8 ;  /* 0x0000000800057c82 */ /* 0x000fe20008000000 */
[----:B0-----:R-:W-:-:S03]  /*0240*/  IMAD.WIDE.U32 R4, R17, 0x4, R4 ;  /* 0x0000000411047825 */ /* 0x001fc600078e0004 */
[----:B------:R-:W-:-:S04]  /*0250*/  IADD3 R4, P1, PT, R4, 0x10, RZ ;  /* 0x0000001004047810 */ /* 0x000fc80007f3e0ff */
[----:B------:R-:W-:-:S09]  /*0260*/  IADD3.X R5, PT, PT, RZ, R5, RZ, P1, !PT ;  /* 0x00000005ff057210 */ /* 0x000fd20000ffe4ff */
.L_x_22:
[----:B------:R-:W-:Y:S01]  /*0270*/  IMAD.WIDE R12, R15, 0x4, R2 ;  /* 0x000000040f0c7825 */ /* 0x000fe200078e0202 */
[----:B------:R-:W2:Y:S04]  /*0280*/  LDG.E R27, desc[UR10][R4.64+-0x10] ;  /* 0xfffff00a041b7981 */ /* 0x000ea8000c1e1900 */
[----:B------:R0:W3:Y:S01]  /*0290*/  LDG.E R29, desc[UR10][R12.64] ;  /* 0x0000000a0c1d7981 */ /* 0x0000e2000c1e1900 */
[----:B------:R-:W-:-:S03]  /*02a0*/  IMAD.WIDE R18, R23, 0x4, R12 ;  /* 0x0000000417127825 */ /* 0x000fc600078e020c */
[----:B------:R-:W4:Y:S01]  /*02b0*/  LDG.E R21, desc[UR10][R4.64+-0xc] ;  /* 0xfffff40a04157981 */ /* 0x000f22000c1e1900 */
[----:B------:R-:W-:-:S03]  /*02c0*/  IMAD.WIDE R6, R23, 0x4, R18 ;  /* 0x0000000417067825 */ /* 0x000fc600078e0212 */
[----:B------:R1:W4:Y:S04]  /*02d0*/  LDG.E R20, desc[UR10][R18.64] ;  /* 0x0000000a12147981 */ /* 0x000328000c1e1900 */
[----:B------:R-:W4:Y:S01]  /*02e0*/  LDG.E R25, desc[UR10][R4.64+-0x8] ;  /* 0xfffff80a04197981 */ /* 0x000f22000c1e1900 */
[----:B------:R-:W-:-:S03]  /*02f0*/  IMAD.WIDE R8, R23, 0x4, R6 ;  /* 0x0000000417087825 */ /* 0x000fc600078e0206 */
[----:B------:R3:W4:Y:S01]  /*0300*/  LDG.E R6, desc[UR10][R6.64] ;  /* 0x0000000a06067981 */ /* 0x000722000c1e1900 */
[----:B------:R-:W-:-:S03]  /*0310*/  IMAD.WIDE R10, R23, 0x4, R8 ;  /* 0x00000004170a7825 */ /* 0x000fc600078e0208 */
[----:B------:R-:W4:Y:S04]  /*0320*/  LDG.E R26, desc[UR10][R4.64+-0x4] ;  /* 0xfffffc0a041a7981 */ /* 0x000f28000c1e1900 */
[----:B------:R-:W4:Y:S01]  /*0330*/  LDG.E R8, desc[UR10][R8.64] ;  /* 0x0000000a08087981 */ /* 0x000f22000c1e1900 */
[----:B0-----:R-:W-:-:S03]  /*0340*/  IMAD.WIDE R12, R23, 0x4, R10 ;  /* 0x00000004170c7825 */ /* 0x001fc600078e020a */
[----:B------:R-:W4:Y:S01]  /*0350*/  LDG.E R10, desc[UR10][R10.64] ;  /* 0x0000000a0a0a7981 */ /* 0x000f22000c1e1900 */
[----:B-1----:R-:W-:-:S03]  /*0360*/  IMAD.WIDE R18, R23, 0x4, R12 ;  /* 0x0000000417127825 */ /* 0x002fc600078e020c */
[----:B------:R-:W4:Y:S04]  /*0370*/  LDG.E R12, desc[UR10][R12.64] ;  /* 0x0000000a0c0c7981 */ /* 0x000f28000c1e1900 */
[----:B------:R-:W4:Y:S04]  /*0380*/  LDG.E R9, desc[UR10][R18.64] ;  /* 0x0000000a12097981 */ /* 0x000f28000c1e1900 */
[----:B------:R-:W4:Y:S04]  /*0390*/  LDG.E R11, desc[UR10][R4.64+0x8] ;  /* 0x0000080a040b7981 */ /* 0x000f28000c1e1900 */
[----:B------:R-:W4:Y:S01]  /*03a0*/  LDG.E R13, desc[UR10][R4.64+0xc] ;  /* 0x00000c0a040d7981 */ /* 0x000f22000c1e1900 */
[----:B--2--5:R-:W-:-:S03]  /*03b0*/  FMUL R28, R16, R27 ;  /* 0x0000001b101c7220 */ /* 0x024fc60000400000 */
[----:B------:R-:W2:Y:S01]  /*03c0*/  LDG.E R27, desc[UR10][R4.64] ;  /* 0x0000000a041b7981 */ /* 0x000ea2000c1e1900 */
[----:B---3--:R-:W-:-:S03]  /*03d0*/  FFMA R7, R28, R29, R24 ;  /* 0x0000001d1c077223 */ /* 0x008fc60000000018 */
[----:B------:R0:W3:Y:S01]  /*03e0*/  LDG.E R24, desc[UR10][R4.64+0x4] ;  /* 0x0000040a04187981 */ /* 0x0000e2000c1e1900 */
[----:B------:R-:W-:-:S06]  /*03f0*/  IMAD.WIDE R28, R23, 0x4, R18 ;  /* 0x00000004171c7825 */ /* 0x000fcc00078e0212 */
[----:B------:R-:W3:Y:S01]  /*0400*/  LDG.E R28, desc[UR10][R28.64] ;  /* 0x0000000a1c1c7981 */ /* 0x000ee2000c1e1900 */
[----:B----4-:R-:W-:-:S04]  /*0410*/  FMUL R21, R16, R21 ;  /* 0x0000001510157220 */ /* 0x010fc80000400000 */
[----:B------:R-:W-:Y:S01]  /*0420*/  FFMA R7, R21, R20, R7 ;  /* 0x0000001415077223 */ /* 0x000fe20000000007 */
[----:B------:R-:W-:-:S04]  /*0430*/  FMUL R20, R16, R25 ;  /* 0x0000001910147220 */ /* 0x000fc80000400000 */
[----:B------:R-:W-:Y:S01]  /*0440*/  FFMA R7, R20, R6, R7 ;  /* 0x0000000614077223 */ /* 0x000fe20000000007 */
[----:B------:R-:W-:Y:S01]  /*0450*/  FMUL R26, R16, R26 ;  /* 0x0000001a101a7220 */ /* 0x000fe20000400000 */
[----:B------:R-:W-:-:S03]  /*0460*/  UIADD3 UR5, UPT, UPT, UR5, 0x8, URZ ;  /* 0x0000000805057890 */ /* 0x000fc6000fffe0ff */
[----:B------:R-:W-:Y:S01]  /*0470*/  FFMA R7, R26, R8, R7 ;  /* 0x000000081a077223 */ /* 0x000fe20000000007 */
[----:B------:R-:W-:Y:S01]  /*0480*/  UISETP.NE.AND UP1, UPT, UR5, URZ, UPT ;  /* 0x000000ff0500728c */ /* 0x000fe2000bf25270 */
[----:B0-----:R-:W-:Y:S02]  /*0490*/  IADD3 R4, P1, PT, R4, 0x20, RZ ;  /* 0x0000002004047810 */ /* 0x001fe40007f3e0ff */
[----:B------:R-:W-:Y:S02]  /*04a0*/  LEA R15, R23, R15, 0x3 ;  /* 0x0000000f170f7211 */ /* 0x000fe400078e18ff */
[----:B------:R-:W-:Y:S01]  /*04b0*/  IADD3.X R5, PT, PT, RZ, R5, RZ, P1, !PT ;  /* 0x00000005ff057210 */ /* 0x000fe20000ffe4ff */
[C---:B------:R-:W-:Y:S01]  /*04c0*/  FMUL R11, R16.reuse, R11 ;  /* 0x0000000b100b7220 */ /* 0x040fe20000400000 */
[----:B--2---:R-:W-:-:S04]  /*04d0*/  FMUL R6, R16, R27 ;  /* 0x0000001b10067220 */ /* 0x004fc80000400000 */
[----:B------:R-:W-:Y:S01]  /*04e0*/  FFMA R7, R6, R10, R7 ;  /* 0x0000000a06077223 */ /* 0x000fe20000000007 */
[----:B---3--:R-:W-:-:S04]  /*04f0*/  FMUL R24, R16, R24 ;  /* 0x0000001810187220 */ /* 0x008fc80000400000 */
[----:B------:R-:W-:Y:S01]  /*0500*/  FFMA R12, R24, R12, R7 ;  /* 0x0000000c180c7223 */ /* 0x000fe20000000007 */
[----:B------:R-:W-:-:S03]  /*0510*/  FMUL R24, R16, R13 ;  /* 0x0000000d10187220 */ /* 0x000fc60000400000 */
[----:B------:R-:W-:-:S04]  /*0520*/  FFMA R9, R11, R9, R12 ;  /* 0x000000090b097223 */ /* 0x000fc8000000000c */
[----:B------:R-:W-:Y:S01]  /*0530*/  FFMA R24, R24, R28, R9 ;  /* 0x0000001c18187223 */ /* 0x000fe20000000009 */
[----:B------:R-:W-:Y:S06]  /*0540*/  BRA.U UP1, `(.L_x_22) ;  /* 0xfffffffd01487547 */ /* 0x000fec000b83ffff */
[----:B------:R-:W-:-:S05]  /*0550*/  UMOV UR5, UR7 ;  /* 0x0000000700057c82 */ /* 0x000fca0008000000 */
.L_x_21:
[----:B------:R-:W-:-:S09]  /*0560*/  UISETP.NE.AND UP1, UPT, UR9, URZ, UPT ;  /* 0x000000ff0900728c */ /* 0x000fd2000bf25270 */
[----:B------:R-:W-:Y:S05]  /*0570*/  BRA.U !UP1, `(.L_x_23) ;  /* 0x0000000509087547 */ /* 0x000fea000b800000 */
[----:B------:R-:W-:Y:S01]  /*0580*/  UISETP.NE.AND UP1, UPT, UR6, URZ, UPT ;  /* 0x000000ff0600728c */ /* 0x000fe2000bf25270 */
[----:B------:R-:W-:Y:S10]  /*0590*/  BRA.U !UP0, `(.L_x_24) ;  /* 0x0000000108787547 */ /* 0x000ff4000b800000 */
[----:B------:R-:W1:Y:S01]  /*05a0*/  LDC.64 R12, c[0x0][0x388] ;  /* 0x0000e200ff0c7b82 */ /* 0x000e620000000a00 */
[----:B------:R-:W-:Y:S01]  /*05b0*/  IADD3 R7, PT, PT, R17, UR5, RZ ;  /* 0x0000000511077c10 */ /* 0x000fe2000fffe0ff */
[----:B------:R-:W-:Y:S01]  /*05c0*/  IMAD R11, R23, UR5, R14 ;  /* 0x00000005170b7c24 */ /* 0x000fe2000f8e020e */
[----:B------:R-:W-:-:S03]  /*05d0*/  IADD3 R6, P1, PT, R17, UR5, RZ ;  /* 0x0000000511067c10 */ /* 0x000fc6000ff3e0ff */
[----:B------:R-:W-:Y:S02]  /*05e0*/  IMAD.WIDE R10, R11, 0x4, R2 ;  /* 0x000000040b0a7825 */ /* 0x000fe400078e0202 */
[----:B0-----:R-:W0:Y:S03]  /*05f0*/  LDC.64 R4, c[0x0][0x388] ;  /* 0x0000e200ff047b82 */ /* 0x001e260000000a00 */
[----:B------:R-:W2:Y:S01]  /*0600*/  LDG.E R15, desc[UR10][R10.64] ;  /* 0x0000000a0a0f7981 */ /* 0x000ea2000c1e1900 */
[----:B------:R-:W-:-:S05]  /*0610*/  IMAD.WIDE R18, R23, 0x4, R10 ;  /* 0x0000000417127825 */ /* 0x000fca00078e020a */
[----:B------:R-:W3:Y:S01]  /*0620*/  LDG.E R20, desc[UR10][R18.64] ;  /* 0x0000000a12147981 */ /* 0x000ee2000c1e1900 */
[----:B-1----:R-:W-:Y:S01]  /*0630*/  IMAD.WIDE.U32 R12, R7, 0x4, R12 ;  /* 0x00000004070c7825 */ /* 0x002fe200078e000c */
[----:B------:R-:W-:-:S05]  /*0640*/  IADD3.X R7, PT, PT, RZ, RZ, RZ, P1, !PT ;  /* 0x000000ffff077210 */ /* 0x000fca0000ffe4ff */
[----:B------:R-:W4:Y:S01]  /*0650*/  LDG.E R13, desc[UR10][R12.64] ;  /* 0x0000000a0c0d7981 */ /* 0x000f22000c1e1900 */
[----:B0-----:R-:W-:-:S04]  /*0660*/  LEA R4, P1, R6, R4, 0x2 ;  /* 0x0000000406047211 */ /* 0x001fc800078210ff */
[----:B------:R-:W-:Y:S01]  /*0670*/  LEA.HI.X R5, R6, R5, R7, 0x2, P1 ;  /* 0x0000000506057211 */ /* 0x000fe200008f1407 */
[----:B------:R-:W-:-:S04]  /*0680*/  IMAD.WIDE R6, R23, 0x4, R18 ;  /* 0x0000000417067825 */ /* 0x000fc800078e0212 */
[----:B------:R-:W3:Y:S01]  /*0690*/  LDG.E R21, desc[UR10][R4.64+0x4] ;  /* 0x0000040a04157981 */ /* 0x000ee2000c1e1900 */
[----:B------:R-:W-:-:S03]  /*06a0*/  IMAD.WIDE R8, R23, 0x4, R6 ;  /* 0x0000000417087825 */ /* 0x000fc600078e0206 */
[----:B------:R-:W3:Y:S04]  /*06b0*/  LDG.E R25, desc[UR10][R4.64+0x8] ;  /* 0x0000080a04197981 */ /* 0x000ee8000c1e1900 */
[----:B------:R-:W3:Y:S04]  /*06c0*/  LDG.E R26, desc[UR10][R6.64] ;  /* 0x0000000a061a7981 */ /* 0x000ee8000c1e1900 */
[----:B------:R-:W3:Y:S04]  /*06d0*/  LDG.E R27, desc[UR10][R4.64+0xc] ;  /* 0x00000c0a041b7981 */ /* 0x000ee8000c1e1900 */
[----:B------:R-:W3:Y:S01]  /*06e0*/  LDG.E R8, desc[UR10][R8.64] ;  /* 0x0000000a08087981 */ /* 0x000ee2000c1e1900 */
[----:B------:R-:W-:Y:S01]  /*06f0*/  UIADD3 UR5, UPT, UPT, UR5, 0x4, URZ ;  /* 0x0000000405057890 */ /* 0x000fe2000fffe0ff */
[----:B----45:R-:W-:-:S04]  /*0700*/  FMUL R13, R16, R13 ;  /* 0x0000000d100d7220 */ /* 0x030fc80000400000 */
[----:B--2---:R-:W-:Y:S01]  /*0710*/  FFMA R13, R13, R15, R24 ;  /* 0x0000000f0d0d7223 */ /* 0x004fe20000000018 */
[----:B---3--:R-:W-:-:S04]  /*0720*/  FMUL R10, R16, R21 ;  /* 0x00000015100a7220 */ /* 0x008fc80000400000 */
[----:B------:R-:W-:Y:S01]  /*0730*/  FFMA R10, R10, R20, R13 ;  /* 0x000000140a0a7223 */ /* 0x000fe2000000000d */
[----:B------:R-:W-:-:S04]  /*0740*/  FMUL R25, R16, R25 ;  /* 0x0000001910197220 */ /* 0x000fc80000400000 */
[----:B------:R-:W-:Y:S01]  /*0750*/  FFMA R10, R25, R26, R10 ;  /* 0x0000001a190a7223 */ /* 0x000fe2000000000a */
[----:B------:R-:W-:-:S04]  /*0760*/  FMUL R27, R16, R27 ;  /* 0x0000001b101b7220 */ /* 0x000fc80000400000 */
[----:B------:R-:W-:-:S07]  /*0770*/  FFMA R24, R27, R8, R10 ;  /* 0x000000081b187223 */ /* 0x000fce000000000a */
.L_x_24:
[----:B------:R-:W-:Y:S05]  /*0780*/  BRA.U !UP1, `(.L_x_23) ;  /* 0x0000000109847547 */ /* 0x000fea000b800000 */
[----:B------:R-:W-:Y:S01]  /*0790*/  UISETP.NE.AND UP1, UPT, UR6, 0x1, UPT ;  /* 0x000000010600788c */ /* 0x000fe2000bf25270 */
[----:B------:R-:W-:-:S08]  /*07a0*/  LOP3.LUT P1, RZ, R22, 0x1, RZ, 0xc0, !PT ;  /* 0x0000000116ff7812 */ /* 0x000fd0000782c0ff */
[----:B------:R-:W-:Y:S05]  /*07b0*/  BRA.U !UP1, `(.L_x_25) ;  /* 0x0000000109507547 */ /* 0x000fea000b800000 */
[----:B------:R-:W1:Y:S01]  /*07c0*/  LDC.64 R6, c[0x0][0x388] ;  /* 0x0000e200ff067b82 */ /* 0x000e620000000a00 */
[C---:B------:R-:W-:Y:S02]  /*07d0*/  IADD3 R9, PT, PT, R17.reuse, UR5, RZ ;  /* 0x0000000511097c10 */ /* 0x040fe4000fffe0ff */
[----:B------:R-:W-:-:S04]  /*07e0*/  IADD3 R10, P2, PT, R17, UR5, RZ ;  /* 0x00000005110a7c10 */ /* 0x000fc8000ff5e0ff */
[----:B------:R-:W-:Y:S01]  /*07f0*/  IADD3.X R11, PT, PT, RZ, RZ, RZ, P2, !PT ;  /* 0x000000ffff0b7210 */ /* 0x000fe200017fe4ff */
[----:B0-----:R-:W0:Y:S01]  /*0800*/  LDC.64 R4, c[0x0][0x388] ;  /* 0x0000e200ff047b82 */ /* 0x001e220000000a00 */
[----:B-1----:R-:W-:-:S04]  /*0810*/  IMAD.WIDE.U32 R8, R9, 0x4, R6 ;  /* 0x0000000409087825 */ /* 0x002fc800078e0006 */
[----:B------:R-:W-:Y:S02]  /*0820*/  IMAD R7, R23, UR5, R14 ;  /* 0x0000000517077c24 */ /* 0x000fe4000f8e020e */
[----:B------:R-:W2:Y:S01]  /*0830*/  LDG.E R9, desc[UR10][R8.64] ;  /* 0x0000000a08097981 */ /* 0x000ea2000c1e1900 */
[----:B0-----:R-:W-:Y:S01]  /*0840*/  LEA R4, P2, R10, R4, 0x2 ;  /* 0x000000040a047211 */ /* 0x001fe200078410ff */
[----:B------:R-:W-:-:S03]  /*0850*/  IMAD.WIDE R6, R7, 0x4, R2 ;  /* 0x0000000407067825 */ /* 0x000fc600078e0202 */
[----:B------:R-:W-:Y:S02]  /*0860*/  LEA.HI.X R5, R10, R5, R11, 0x2, P2 ;  /* 0x000000050a057211 */ /* 0x000fe400010f140b */
[----:B------:R-:W3:Y:S01]  /*0870*/  LDG.E R12, desc[UR10][R6.64] ;  /* 0x0000000a060c7981 */ /* 0x000ee2000c1e1900 */
[----:B------:R-:W-:-:S03]  /*0880*/  IMAD.WIDE R10, R23, 0x4, R6 ;  /* 0x00000004170a7825 */ /* 0x000fc600078e0206 */
[----:B------:R-:W4:Y:S04]  /*0890*/  LDG.E R5, desc[UR10][R4.64+0x4] ;  /* 0x0000040a04057981 */ /* 0x000f28000c1e1900 */
[----:B------:R-:W4:Y:S01]  /*08a0*/  LDG.E R10, desc[UR10][R10.64] ;  /* 0x0000000a0a0a7981 */ /* 0x000f22000c1e1900 */
[----:B------:R-:W-:Y:S01]  /*08b0*/  UIADD3 UR5, UPT, UPT, UR5, 0x2, URZ ;  /* 0x0000000205057890 */ /* 0x000fe2000fffe0ff */
[----:B--2--5:R-:W-:-:S04]  /*08c0*/  FMUL R13, R16, R9 ;  /* 0x00000009100d7220 */ /* 0x024fc80000400000 */
[----:B---3--:R-:W-:Y:S01]  /*08d0*/  FFMA R12, R13, R12, R24 ;  /* 0x0000000c0d0c7223 */ /* 0x008fe20000000018 */
[----:B----4-:R-:W-:-:S04]  /*08e0*/  FMUL R13, R16, R5 ;  /* 0x00000005100d7220 */ /* 0x010fc80000400000 */
[----:B------:R-:W-:-:S07]  /*08f0*/  FFMA R24, R13, R10, R12 ;  /* 0x0000000a0d187223 */ /* 0x000fce000000000c */
.L_x_25:
[----:B------:R-:W-:Y:S05]  /*0900*/  @!P1 BRA `(.L_x_23) ;  /* 0x0000000000249947 */ /* 0x000fea0003800000 */
[----:B0-----:R-:W0:Y:S01]  /*0910*/  LDC.64 R4, c[0x0][0x388] ;  /* 0x0000e200ff047b82 */ /* 0x001e220000000a00 */
[----:B------:R-:W-:Y:S01]  /*0920*/  IADD3 R17, PT, PT, R17, UR5, RZ ;  /* 0x0000000511117c10 */ /* 0x000fe2000fffe0ff */
[----:B------:R-:W-:-:S04]  /*0930*/  IMAD R23, R23, UR5, R14 ;  /* 0x0000000517177c24 */ /* 0x000fc8000f8e020e */
[----:B------:R-:W-:-:S06]  /*0940*/  IMAD.WIDE R2, R23, 0x4, R2 ;  /* 0x0000000417027825 */ /* 0x000fcc00078e0202 */
[----:B------:R-:W2:Y:S01]  /*0950*/  LDG.E R2, desc[UR10][R2.64] ;  /* 0x0000000a02027981 */ /* 0x000ea2000c1e1900 */
[----:B0-----:R-:W-:-:S06]  /*0960*/  IMAD.WIDE.U32 R4, R17, 0x4, R4 ;  /* 0x0000000411047825 */ /* 0x001fcc00078e0004 */
[----:B------:R-:W3:Y:S02]  /*0970*/  LDG.E R5, desc[UR10][R4.64] ;  /* 0x0000000a04057981 */ /* 0x000ee4000c1e1900 */
[----:B---3-5:R-:W-:-:S04]  /*0980*/  FMUL R7, R16, R5 ;  /* 0x0000000510077220 */ /* 0x028fc80000400000 */
[----:B--2---:R-:W-:-:S07]  /*0990*/  FFMA R24, R7, R2, R24 ;  /* 0x0000000207187223 */ /* 0x004fce0000000018 */
.L_x_23:
[----:B------:R-:W-:Y:S05]  /*09a0*/  @P0 BRA `(.L_x_26) ;  /* 0xfffffff400ec0947 */ /* 0x000fea000383ffff */
.L_x_20:
[----:B------:R-:W1:Y:S01]  /*09b0*/  LDC.64 R2, c[0x0][0x390] ;  /* 0x0000e400ff027b82 */ /* 0x000e620000000a00 */
[----:B------:R-:W0:Y:S02]  /*09c0*/  LDCU UR4, c[0x0][0x39c] ;  /* 0x00007380ff0477ac */ /* 0x000e240008000800 */
[----:B0-----:R-:W-:-:S04]  /*09d0*/  IMAD R5, R0, UR4, R14 ;  /* 0x0000000400057c24 */ /* 0x001fc8000f8e020e */
[----:B-1----:R-:W-:-:S05]  /*09e0*/  IMAD.WIDE R2, R5, 0x4, R2 ;  /* 0x0000000405027825 */ /* 0x002fca00078e0202 */
[----:B------:R-:W-:Y:S01]  /*09f0*/  STG.E desc[UR10][R2.64], R24 ;  /* 0x0000001802007986 */ /* 0x000fe2000c10190a */
[----:B------:R-:W-:Y:S05]  /*0a00*/  EXIT ;  /* 0x000000000000794d */ /* 0x000fea0003800000 */
.L_x_27:
        /* <DEDUP_REMOVED lines=15> */
.L_x_49:


//--------------------- .text._Z44Matrix_Multiplication_AB_Kernel_Your_VersionPKfS0_Pfiii --------------------------
	.section	.text._Z44Matrix_Multiplication_AB_Kernel_Your_VersionPKfS0_Pfiii,"ax",@progbits
	.align	128
        .global         _Z44Matrix_Multiplication_AB_Kernel_Your_VersionPKfS0_Pfiii
        .type           _Z44Matrix_Multiplication_AB_Kernel_Your_VersionPKfS0_Pfiii,@function
        .size           _Z44Matrix_Multiplication_AB_Kernel_Your_VersionPKfS0_Pfiii,(.L_x_50 - _Z44Matrix_Multiplication_AB_Kernel_Your_VersionPKfS0_Pfiii)
        .other          _Z44Matrix_Multiplication_AB_Kernel_Your_VersionPKfS0_Pfiii,@"STO_CUDA_ENTRY STV_DEFAULT"
_Z44Matrix_Multiplication_AB_Kernel_Your_VersionPKfS0_Pfiii:
.text._Z44Matrix_Multiplication_AB_Kernel_Your_VersionPKfS0_Pfiii:
[----:B------:R-:W-:Y:S01]  /*0000*/  LDC R1, c[0x0][0x37c] ;  /* 0x0000df00ff017b82 */ /* 0x000fe20000000800 */
[----:B------:R-:W0:Y:S07]  /*0010*/  S2R R4, SR_TID.X ;  /* 0x0000000000047919 */ /* 0x000e2e0000002100 */
[----:B------:R-:W1:Y:S01]  /*0020*/  LDC R7, c[0x0][0x39c] ;  /* 0x0000e700ff077b82 */ /* 0x000e620000000800 */
[----:B------:R-:W2:Y:S01]  /*0030*/  LDCU.64 UR8, c[0x0][0x358] ;  /* 0x00006b00ff0877ac */ /* 0x000ea20008000a00 */
[----:B------:R-:W-:Y:S01]  /*0040*/  BSSY.RECONVERGENT B0, `(.L_x_28) ;  /* 0x00000be000007945 */ /* 0x000fe20003800200 */
[----:B------:R-:W3:Y:S05]  /*0050*/  S2R R6, SR_TID.Y ;  /* 0x0000000000067919 */ /* 0x000eea0000002200 */
[----:B------:R-:W4:Y:S08]  /*0060*/  S2UR UR4, SR_CTAID.X ;  /* 0x00000000000479c3 */ /* 0x000f300000002500 */
[----:B------:R-:W4:Y:S08]  /*0070*/  LDC R3, c[0x0][0x360] ;  /* 0x0000d800ff037b82 */ /* 0x000f300000000800 */
[----:B------:R-:W3:Y:S01]  /*0080*/  S2UR UR5, SR_CTAID.Y ;  /* 0x00000000000579c3 */ /* 0x000ee20000002600 */
[----:B-1----:R-:W-:-:S02]  /*0090*/  ISETP.GE.AND P0, PT, R7, 0x1, PT ;  /* 0x000000010700780c */ /* 0x002fc40003f06270 */
[----:B------:R-:W-:Y:S02]  /*00a0*/  IADD3 R2, PT, PT, R7, -0x1, RZ ;  /* 0xffffffff07027810 */ /* 0x000fe40007ffe0ff */
[----:B0-----:R-:W-:-:S03]  /*00b0*/  ISETP.GT.U32.OR P1, PT, R4, 0x1f, !P0 ;  /* 0x0000001f0400780c */ /* 0x001fc60004724470 */
[----:B------:R-:W3:Y:S01]  /*00c0*/  LDC R5, c[0x0][0x364] ;  /* 0x0000d900ff057b82 */ /* 0x000ee20000000800 */
[----:B----4-:R-:W-:Y:S02]  /*00d0*/  IMAD R0, R3, UR4, R4 ;  /* 0x0000000403007c24 */ /* 0x010fe4000f8e0204 */
[----:B---3--:R-:W-:-:S07]  /*00e0*/  IMAD R3, R5, UR5, R6 ;  /* 0x0000000505037c24 */ /* 0x008fce000f8e0206 */
[----:B--2---:R-:W-:Y:S05]  /*00f0*/  @P1 BRA `(.L_x_29) ;  /* 0x0000000800c81947 */ /* 0x004fea0003800000 */
[----:B------:R-:W-:Y:S01]  /*0100*/  ISETP.GE.U32.AND P1, PT, R7, 0x1e1, PT ;  /* 0x000001e10700780c */ /* 0x000fe20003f26070 */
[----:B------:R-:W-:Y:S01]  /*0110*/  UMOV UR4, URZ ;  /* 0x000000ff00047c82 */ /* 0x000fe20008000000 */
[----:B------:R-:W-:Y:S01]  /*0120*/  LEA.HI R5, R2, 0x1, RZ, 0x1b ;  /* 0x0000000102057811 */ /* 0x000fe200078fd8ff */
[-CC-:B------:R-:W-:Y:S02]  /*0130*/  IMAD R8, R0, R7.reuse, R4.reuse ;  /* 0x0000000700087224 */ /* 0x180fe400078e0204 */
[----:B------:R-:W-:Y:S01]  /*0140*/  IMAD R9, R6, R7, R4 ;  /* 0x0000000706097224 */ /* 0x000fe200078e0204 */
[----:B------:R-:W-:-:S07]  /*0150*/  LOP3.LUT R10, R5, 0xf, RZ, 0xc0, !PT ;  /* 0x0000000f050a7812 */ /* 0x000fce00078ec0ff */
[----:B------:R-:W-:Y:S05]  /*0160*/  @!P1 BRA `(.L_x_30) ;  /* 0x0000000400409947 */ /* 0x000fea0003800000 */
[----:B------:R-:W0:Y:S01]  /*0170*/  S2UR UR5, SR_CgaCtaId ;  /* 0x00000000000579c3 */ /* 0x000e220000008800 */
[----:B------:R-:W-:Y:S01]  /*0180*/  UMOV UR4, 0x400 ;  /* 0x0000040000047882 */ /* 0x000fe20000000000 */
[----:B------:R-:W-:Y:S02]  /*0190*/  LOP3.LUT R18, R5, 0xffffff0, RZ, 0xc0, !PT ;  /* 0x0ffffff005127812 */ /* 0x000fe400078ec0ff */
[----:B------:R-:W-:Y:S02]  /*01a0*/  MOV R19, R8 ;  /* 0x0000000800137202 */ /* 0x000fe40000000f00 */
[----:B------:R-:W-:Y:S01]  /*01b0*/  IADD3 R18, PT, PT, -R18, RZ, RZ ;  /* 0x000000ff12127210 */ /* 0x000fe20007ffe1ff */
[----:B0-----:R-:W-:-:S06]  /*01c0*/  ULEA UR4, UR5, UR4, 0x18 ;  /* 0x0000000405047291 */ /* 0x001fcc000f8ec0ff */
[----:B------:R-:W-:Y:S01]  /*01d0*/  LEA R11, R9, UR4, 0x2 ;  /* 0x00000004090b7c11 */ /* 0x000fe2000f8e10ff */
[----:B------:R-:W-:-:S03]  /*01e0*/  UMOV UR4, 0x100 ;  /* 0x0000010000047882 */ /* 0x000fc60000000000 */
[----:B------:R-:W-:-:S07]  /*01f0*/  IADD3 R11, PT, PT, R11, 0x400, RZ ;  /* 0x000004000b0b7810 */ /* 0x000fce0007ffe0ff */
.L_x_31:
[----:B------:R-:W0:Y:S01]  /*0200*/  LDC.64 R12, c[0x0][0x380] ;  /* 0x0000e000ff0c7b82 */ /* 0x000e220000000a00 */
[C---:B------:R-:W-:Y:S02]  /*0210*/  IADD3 R21, PT, PT, R19.reuse, 0x20, RZ ;  /* 0x0000002013157810 */ /* 0x040fe40007ffe0ff */
[C---:B------:R-:W-:Y:S02]  /*0220*/  IADD3 R29, PT, PT, R19.reuse, 0x60, RZ ;  /* 0x00000060131d7810 */ /* 0x040fe40007ffe0ff */
[C---:B------:R-:W-:Y:S02]  /*0230*/  IADD3 R15, PT, PT, R19.reuse, 0x40, RZ ;  /* 0x00000040130f7810 */ /* 0x040fe40007ffe0ff */
[C---:B------:R-:W-:Y:S01]  /*0240*/  IADD3 R17, PT, PT, R19.reuse, 0x80, RZ ;  /* 0x0000008013117810 */ /* 0x040fe20007ffe0ff */
[----:B0-----:R-:W-:-:S04]  /*0250*/  IMAD.WIDE.U32 R22, R19, 0x4, R12 ;  /* 0x0000000413167825 */ /* 0x001fc800078e000c */
[--C-:B------:R-:W-:Y:S02]  /*0260*/  IMAD.WIDE.U32 R20, R21, 0x4, R12.reuse ;  /* 0x0000000415147825 */ /* 0x100fe400078e000c */
[----:B------:R-:W2:Y:S04]  /*0270*/  LDG.E R22, desc[UR8][R22.64] ;  /* 0x0000000816167981 */ /* 0x000ea8000c1e1900 */
[----:B------:R0:W3:Y:S01]  /*0280*/  LDG.E R20, desc[UR8][R20.64] ;  /* 0x0000000814147981 */ /* 0x0000e2000c1e1900 */
[----:B------:R-:W-:-:S04]  /*0290*/  IMAD.WIDE.U32 R28, R29, 0x4, R12 ;  /* 0x000000041d1c7825 */ /* 0x000fc800078e000c */
[--C-:B------:R-:W-:Y:S02]  /*02a0*/  IMAD.WIDE.U32 R14, R15, 0x4, R12.reuse ;  /* 0x000000040f0e7825 */ /* 0x100fe400078e000c */
[----:B------:R-:W4:Y:S02]  /*02b0*/  LDG.E R28, desc[UR8][R28.64] ;  /* 0x000000081c1c7981 */ /* 0x000f24000c1e1900 */
[----:B------:R-:W-:Y:S02]  /*02c0*/  IMAD.WIDE.U32 R16, R17, 0x4, R12 ;  /* 0x0000000411107825 */ /* 0x000fe400078e000c */
[----:B------:R-:W5:Y:S04]  /*02d0*/  LDG.E R14, desc[UR8][R14.64] ;  /* 0x000000080e0e7981 */ /* 0x000f68000c1e1900 */
[----:B------:R1:W5:Y:S01]  /*02e0*/  LDG.E R15, desc[UR8][R16.64] ;  /* 0x00000008100f7981 */ /* 0x000362000c1e1900 */
[----:B0-----:R-:W-:-:S02]  /*02f0*/  IADD3 R21, PT, PT, R19, 0xe0, RZ ;  /* 0x000000e013157810 */ /* 0x001fc40007ffe0ff */
[C---:B------:R-:W-:Y:S02]  /*0300*/  IADD3 R27, PT, PT, R19.reuse, 0xc0, RZ ;  /* 0x000000c0131b7810 */ /* 0x040fe40007ffe0ff */
[C---:B------:R-:W-:Y:S02]  /*0310*/  IADD3 R25, PT, PT, R19.reuse, 0xa0, RZ ;  /* 0x000000a013197810 */ /* 0x040fe40007ffe0ff */
[----:B------:R-:W-:Y:S01]  /*0320*/  IADD3 R23, PT, PT, R19, 0x100, RZ ;  /* 0x0000010013177810 */ /* 0x000fe20007ffe0ff */
[----:B-1----:R-:W-:Y:S01]  /*0330*/  IMAD.WIDE.U32 R16, R21, 0x4, R12 ;  /* 0x0000000415107825 */ /* 0x002fe200078e000c */
[----:B------:R-:W-:-:S03]  /*0340*/  IADD3 R21, PT, PT, R19, 0x120, RZ ;  /* 0x0000012013157810 */ /* 0x000fc60007ffe0ff */
[--C-:B------:R-:W-:Y:S01]  /*0350*/  IMAD.WIDE.U32 R26, R27, 0x4, R12.reuse ;  /* 0x000000041b1a7825 */ /* 0x100fe200078e000c */
[----:B------:R0:W5:Y:S03]  /*0360*/  LDG.E R29, desc[UR8][R16.64] ;  /* 0x00000008101d7981 */ /* 0x000166000c1e1900 */
[----:B------:R-:W-:Y:S02]  /*0370*/  IMAD.WIDE.U32 R24, R25, 0x4, R12 ;  /* 0x0000000419187825 */ /* 0x000fe400078e000c */
[----:B------:R-:W5:Y:S04]  /*0380*/  LDG.E R26, desc[UR8][R26.64] ;  /* 0x000000081a1a7981 */ /* 0x000f68000c1e1900 */
[----:B------:R-:W5:Y:S01]  /*0390*/  LDG.E R24, desc[UR8][R24.64] ;  /* 0x0000000818187981 */ /* 0x000f62000c1e1900 */
[----:B0-----:R-:W-:-:S05]  /*03a0*/  IADD3 R17, PT, PT, R19, 0x140, RZ ;  /* 0x0000014013117810 */ /* 0x001fca0007ffe0ff */
[--C-:B------:R-:W-:Y:S01]  /*03b0*/  IMAD.WIDE.U32 R16, R17, 0x4, R12.reuse ;  /* 0x0000000411107825 */ /* 0x100fe200078e000c */
[----:B--2---:R0:W-:Y:S04]  /*03c0*/  STS [R11+-0x400], R22 ;  /* 0xfffc00160b007388 */ /* 0x0041e80000000800 */
[----:B---3--:R1:W-:Y:S01]  /*03d0*/  STS [R11+-0x380], R20 ;  /* 0xfffc80140b007388 */ /* 0x0083e20000000800 */
[----:B0-----:R-:W-:-:S04]  /*03e0*/  IMAD.WIDE.U32 R22, R23, 0x4, R12 ;  /* 0x0000000417167825 */ /* 0x001fc800078e000c */
[----:B-1----:R-:W-:Y:S01]  /*03f0*/  IMAD.WIDE.U32 R20, R21, 0x4, R12 ;  /* 0x0000000415147825 */ /* 0x002fe200078e000c */
[----:B------:R0:W2:Y:S04]  /*0400*/  LDG.E R27, desc[UR8][R22.64] ;  /* 0x00000008161b7981 */ /* 0x0000a8000c1e1900 */
[----:B------:R1:W3:Y:S01]  /*0410*/  LDG.E R25, desc[UR8][R20.64] ;  /* 0x0000000814197981 */ /* 0x0002e2000c1e1900 */
[----:B0-----:R-:W-:-:S03]  /*0420*/  IADD3 R23, PT, PT, R19, 0x180, RZ ;  /* 0x0000018013177810 */ /* 0x001fc60007ffe0ff */
[----:B----4-:R0:W-:Y:S01]  /*0430*/  STS [R11+-0x280], R28 ;  /* 0xfffd801c0b007388 */ /* 0x0101e20000000800 */
[----:B-1----:R-:W-:-:S03]  /*0440*/  IADD3 R21, PT, PT, R19, 0x160, RZ ;  /* 0x0000016013157810 */ /* 0x002fc60007ffe0ff */
[----:B-----5:R-:W-:Y:S04]  /*0450*/  STS [R11+-0x300], R14 ;  /* 0xfffd000e0b007388 */ /* 0x020fe80000000800 */
[----:B------:R1:W-:Y:S04]  /*0460*/  STS [R11+-0x200], R15 ;  /* 0xfffe000f0b007388 */ /* 0x0003e80000000800 */
[----:B0-----:R0:W4:Y:S01]  /*0470*/  LDG.E R28, desc[UR8][R16.64] ;  /* 0x00000008101c7981 */ /* 0x001122000c1e1900 */
[----:B-1----:R-:W-:-:S04]  /*0480*/  IMAD.WIDE.U32 R14, R21, 0x4, R12 ;  /* 0x00000004150e7825 */ /* 0x002fc800078e000c */
[--C-:B0-----:R-:W-:Y:S01]  /*0490*/  IMAD.WIDE.U32 R16, R23, 0x4, R12.reuse ;  /* 0x0000000417107825 */ /* 0x101fe200078e000c */
[----:B------:R-:W-:Y:S01]  /*04a0*/  IADD3 R23, PT, PT, R19, 0x1a0, RZ ;  /* 0x000001a013177810 */ /* 0x000fe20007ffe0ff */
[----:B------:R0:W5:Y:S04]  /*04b0*/  LDG.E R14, desc[UR8][R14.64] ;  /* 0x000000080e0e7981 */ /* 0x000168000c1e1900 */
[----:B------:R-:W-:Y:S01]  /*04c0*/  IMAD.WIDE.U32 R20, R23, 0x4, R12 ;  /* 0x0000000417147825 */ /* 0x000fe200078e000c */
[C---:B------:R-:W-:Y:S01]  /*04d0*/  IADD3 R23, PT, PT, R19.reuse, 0x1c0, RZ ;  /* 0x000001c013177810 */ /* 0x040fe20007ffe0ff */
[----:B------:R-:W5:Y:S01]  /*04e0*/  LDG.E R16, desc[UR8][R16.64] ;  /* 0x0000000810107981 */ /* 0x000f62000c1e1900 */
[----:B0-----:R-:W-:-:S03]  /*04f0*/  IADD3 R15, PT, PT, R19, 0x1e0, RZ ;  /* 0x000001e0130f7810 */ /* 0x001fc60007ffe0ff */
[--C-:B------:R-:W-:Y:S01]  /*0500*/  IMAD.WIDE.U32 R22, R23, 0x4, R12.reuse ;  /* 0x0000000417167825 */ /* 0x100fe200078e000c */
[----:B------:R-:W5:Y:S03]  /*0510*/  LDG.E R20, desc[UR8][R20.64] ;  /* 0x0000000814147981 */ /* 0x000f66000c1e1900 */
[----:B------:R-:W-:Y:S02]  /*0520*/  IMAD.WIDE.U32 R12, R15, 0x4, R12 ;  /* 0x000000040f0c7825 */ /* 0x000fe400078e000c */
[----:B------:R-:W5:Y:S04]  /*0530*/  LDG.E R22, desc[UR8][R22.64] ;  /* 0x0000000816167981 */ /* 0x000f68000c1e1900 */
[----:B------:R-:W5:Y:S01]  /*0540*/  LDG.E R12, desc[UR8][R12.64] ;  /* 0x000000080c0c7981 */ /* 0x000f62000c1e1900 */
[----:B------:R-:W-:-:S04]  /*0550*/  IADD3 R18, PT, PT, R18, 0x10, RZ ;  /* 0x0000001012127810 */ /* 0x000fc80007ffe0ff */
[----:B------:R-:W-:Y:S01]  /*0560*/  ISETP.NE.AND P1, PT, R18, RZ, PT ;  /* 0x000000ff1200720c */ /* 0x000fe20003f25270 */
[----:B------:R-:W-:Y:S01]  /*0570*/  UIADD3 UR4, UPT, UPT, UR4, 0x200, URZ ;  /* 0x0000020004047890 */ /* 0x000fe2000fffe0ff */
[----:B------:R-:W-:Y:S01]  /*0580*/  STS [R11+-0x180], R24 ;  /* 0xfffe80180b007388 */ /* 0x000fe20000000800 */
[----:B------:R-:W-:-:S03]  /*0590*/  IADD3 R19, PT, PT, R19, 0x200, RZ ;  /* 0x0000020013137810 */ /* 0x000fc60007ffe0ff */
[----:B------:R-:W-:Y:S04]  /*05a0*/  STS [R11+-0x100], R26 ;  /* 0xffff001a0b007388 */ /* 0x000fe80000000800 */
[----:B------:R-:W-:Y:S04]  /*05b0*/  STS [R11+-0x80], R29 ;  /* 0xffff801d0b007388 */ /* 0x000fe80000000800 */
[----:B--2---:R-:W-:Y:S04]  /*05c0*/  STS [R11], R27 ;  /* 0x0000001b0b007388 */ /* 0x004fe80000000800 */
[----:B---3--:R-:W-:Y:S04]  /*05d0*/  STS [R11+0x80], R25 ;  /* 0x000080190b007388 */ /* 0x008fe80000000800 */
[----:B----4-:R-:W-:Y:S04]  /*05e0*/  STS [R11+0x100], R28 ;  /* 0x0001001c0b007388 */ /* 0x010fe80000000800 */
[----:B-----5:R-:W-:Y:S04]  /*05f0*/  STS [R11+0x180], R14 ;  /* 0x0001800e0b007388 */ /* 0x020fe80000000800 */
[----:B------:R-:W-:Y:S04]  /*0600*/  STS [R11+0x200], R16 ;  /* 0x000200100b007388 */ /* 0x000fe80000000800 */
[----:B------:R-:W-:Y:S04]  /*0610*/  STS [R11+0x280], R20 ;  /* 0x000280140b007388 */ /* 0x000fe80000000800 */
[----:B------:R-:W-:Y:S04]  /*0620*/  STS [R11+0x300], R22 ;  /* 0x000300160b007388 */ /* 0x000fe80000000800 */
[----:B------:R0:W-:Y:S02]  /*0630*/  STS [R11+0x380], R12 ;  /* 0x0003800c0b007388 */ /* 0x0001e40000000800 */
[----:B0-----:R-:W-:Y:S01]  /*0640*/  IADD3 R11, PT, PT, R11, 0x800, RZ ;  /* 0x000008000b0b7810 */ /* 0x001fe20007ffe0ff */
[----:B------:R-:W-:Y:S06]  /*0650*/  @P1 BRA `(.L_x_31) ;  /* 0xfffffff800e81947 */ /* 0x000fec000383ffff */
[----:B------:R-:W-:-:S12]  /*0660*/  UIADD3 UR4, UPT, UPT, UR4, -0x100, URZ ;  /* 0xffffff0004047890 */ /* 0x000fd8000fffe0ff */
.L_x_30:
[----:B------:R-:W-:-:S13]  /*0670*/  ISETP.NE.AND P1, PT, R10, RZ, PT ;  /* 0x000000ff0a00720c */ /* 0x000fda0003f25270 */
[----:B------:R-:W-:Y:S05]  /*0680*/  @!P1 BRA `(.L_x_29) ;  /* 0x0000000400649947 */ /* 0x000fea0003800000 */
[----:B------:R-:W-:Y:S02]  /*0690*/  ISETP.GE.U32.AND P1, PT, R10, 0x8, PT ;  /* 0x000000080a00780c */ /* 0x000fe40003f26070 */
[----:B------:R-:W-:-:S04]  /*06a0*/  LOP3.LUT R25, R5, 0x7, RZ, 0xc0, !PT ;  /* 0x0000000705197812 */ /* 0x000fc800078ec0ff */
        /* <DEDUP_REMOVED lines=15> */
[----:B------:R1:W3:Y:S02]  /*07a0*/  LDG.E R22, desc[UR8][R22.64] ;  /* 0x0000000816167981 */ /* 0x0002e4000c1e1900 */
        /* <DEDUP_REMOVED lines=15> */
[----:B-1----:R-:W-:Y:S01]  /*08a0*/  LEA R23, R26, UR5, 0x2 ;  /* 0x000000051a177c11 */ /* 0x002fe2000f8e10ff */
        /* <DEDUP_REMOVED lines=9> */
.L_x_32:
        /* <DEDUP_REMOVED lines=28> */
.L_x_33:
[----:B------:R-:W-:Y:S05]  /*0b00*/  @!P2 BRA `(.L_x_29) ;  /* 0x000000000044a947 */ /* 0x000fea0003800000 */
[----:B------:R-:W2:Y:S01]  /*0b10*/  S2UR UR5, SR_CgaCtaId ;  /* 0x00000000000579c3 */ /* 0x000ea20000008800 */
[----:B------:R-:W-:Y:S01]  /*0b20*/  IADD3 R4, PT, PT, R4, UR4, RZ ;  /* 0x0000000404047c10 */ /* 0x000fe2000fffe0ff */
[----:B------:R-:W-:Y:S01]  /*0b30*/  UMOV UR4, 0x400 ;  /* 0x0000040000047882 */ /* 0x000fe20000000000 */
[----:B01----:R-:W-:-:S03]  /*0b40*/  IADD3 R12, PT, PT, -R5, RZ, RZ ;  /* 0x000000ff050c7210 */ /* 0x003fc60007ffe1ff */
[-CC-:B------:R-:W-:Y:S02]  /*0b50*/  IMAD R10, R6, R7.reuse, R4.reuse ;  /* 0x00000007060a7224 */ /* 0x180fe400078e0204 */
[----:B------:R-:W0:Y:S01]  /*0b60*/  LDC.64 R8, c[0x0][0x380] ;  /* 0x0000e000ff087b82 */ /* 0x000e220000000a00 */
[----:B------:R-:W-:Y:S01]  /*0b70*/  IMAD R11, R0, R7, R4 ;  /* 0x00000007000b7224 */ /* 0x000fe200078e0204 */
[----:B--2---:R-:W-:-:S06]  /*0b80*/  ULEA UR4, UR5, UR4, 0x18 ;  /* 0x0000000405047291 */ /* 0x004fcc000f8ec0ff */
[----:B------:R-:W-:-:S07]  /*0b90*/  LEA R10, R10, UR4, 0x2 ;  /* 0x000000040a0a7c11 */ /* 0x000fce000f8e10ff */
.L_x_34:
[----:B0-----:R-:W-:-:S06]  /*0ba0*/  IMAD.WIDE.U32 R4, R11, 0x4, R8 ;  /* 0x000000040b047825 */ /* 0x001fcc00078e0008 */
[----:B------:R-:W2:Y:S01]  /*0bb0*/  LDG.E R5, desc[UR8][R4.64] ;  /* 0x0000000804057981 */ /* 0x000ea2000c1e1900 */
[----:B------:R-:W-:Y:S02]  /*0bc0*/  IADD3 R12, PT, PT, R12, 0x1, RZ ;  /* 0x000000010c0c7810 */ /* 0x000fe40007ffe0ff */
[----:B------:R-:W-:Y:S02]  /*0bd0*/  IADD3 R11, PT, PT, R11, 0x20, RZ ;  /* 0x000000200b0b7810 */ /* 0x000fe40007ffe0ff */
[----:B------:R-:W-:Y:S01]  /*0be0*/  ISETP.NE.AND P1, PT, R12, RZ, PT ;  /* 0x000000ff0c00720c */ /* 0x000fe20003f25270 */
[----:B--2---:R0:W-:Y:S02]  /*0bf0*/  STS [R10], R5 ;  /* 0x000000050a007388 */ /* 0x0041e40000000800 */
[----:B0-----:R-:W-:-:S10]  /*0c00*/  IADD3 R10, PT, PT, R10, 0x80, RZ ;  /* 0x000000800a0a7810 */ /* 0x001fd40007ffe0ff */
[----:B------:R-:W-:Y:S05]  /*0c10*/  @P1 BRA `(.L_x_34) ;  /* 0xfffffffc00e01947 */ /* 0x000fea000383ffff */
.L_x_29:
[----:B------:R-:W-:Y:S05]  /*0c20*/  BSYNC.RECONVERGENT B0 ;  /* 0x0000000000007941 */ /* 0x000fea0003800200 */
.L_x_28:
[----:B------:R-:W-:Y:S01]  /*0c30*/  BAR.SYNC.DEFER_BLOCKING 0x0 ;  /* 0x0000000000007b1d */ /* 0x000fe20000010000 */
[----:B------:R-:W-:-:S05]  /*0c40*/  HFMA2 R13, -RZ, RZ, 0, 0 ;  /* 0x00000000ff0d7431 */ /* 0x000fca00000001ff */
[----:B------:R-:W-:Y:S05]  /*0c50*/  @!P0 BRA `(.L_x_35) ;  /* 0x0000000800dc8947 */ /* 0x000fea0003800000 */
[----:B------:R-:W-:Y:S01]  /*0c60*/  ISETP.GE.U32.AND P0, PT, R7, 0xf, PT ;  /* 0x0000000f0700780c */ /* 0x000fe20003f06070 */
[----:B------:R-:W-:Y:S01]  /*0c70*/  UMOV UR4, URZ ;  /* 0x000000ff00047c82 */ /* 0x000fe20008000000 */
[----:B------:R-:W-:Y:S01]  /*0c80*/  LEA.HI R4, R2, 0x1, RZ, 0x1f ;  /* 0x0000000102047811 */ /* 0x000fe200078ff8ff */
[----:B------:R-:W-:Y:S01]  /*0c90*/  IMAD R6, R6, R7, RZ ;  /* 0x0000000706067224 */ /* 0x000fe200078e02ff */
[----:B0-----:R-:W-:Y:S02]  /*0ca0*/  MOV R24, RZ ;  /* 0x000000ff00187202 */ /* 0x001fe40000000f00 */
[----:B------:R-:W-:Y:S02]  /*0cb0*/  LOP3.LUT R5, R4, 0x7, RZ, 0xc0, !PT ;  /* 0x0000000704057812 */ /* 0x000fe400078ec0ff */
[----:B------:R-:W-:Y:S02]  /*0cc0*/  MOV R13, RZ ;  /* 0x000000ff000d7202 */ /* 0x000fe40000000f00 */
[----:B------:R-:W-:-:S03]  /*0cd0*/  ISETP.NE.AND P1, PT, R5, RZ, PT ;  /* 0x000000ff0500720c */ /* 0x000fc60003f25270 */
[----:B------:R-:W-:Y:S10]  /*0ce0*/  @!P0 BRA `(.L_x_36) ;  /* 0x0000000400488947 */ /* 0x000ff40003800000 */
[----:B------:R-:W0:Y:S01]  /*0cf0*/  S2UR UR5, SR_CgaCtaId ;  /* 0x00000000000579c3 */ /* 0x000e220000008800 */
[----:B------:R-:W-:Y:S01]  /*0d00*/  UMOV UR4, 0x400 ;  /* 0x0000040000047882 */ /* 0x000fe20000000000 */
[----:B-1----:R-:W-:Y:S02]  /*0d10*/  LOP3.LUT R9, R4, 0x7ffffff8, RZ, 0xc0, !PT ;  /* 0x7ffffff804097812 */ /* 0x002fe400078ec0ff */
[----:B------:R-:W-:Y:S02]  /*0d20*/  MOV R24, RZ ;  /* 0x000000ff00187202 */ /* 0x000fe40000000f00 */
[----:B------:R-:W-:Y:S02]  /*0d30*/  MOV R8, R3 ;  /* 0x0000000300087202 */ /* 0x000fe40000000f00 */
[----:B------:R-:W-:Y:S01]  /*0d40*/  IADD3 R9, PT, PT, -R9, RZ, RZ ;  /* 0x000000ff09097210 */ /* 0x000fe20007ffe1ff */
[----:B0-----:R-:W-:-:S06]  /*0d50*/  ULEA UR4, UR5, UR4, 0x18 ;  /* 0x0000000405047291 */ /* 0x001fcc000f8ec0ff */
[----:B------:R-:W-:Y:S01]  /*0d60*/  LEA R7, R6, UR4, 0x2 ;  /* 0x0000000406077c11 */ /* 0x000fe2000f8e10ff */
[----:B------:R-:W-:-:S03]  /*0d70*/  UMOV UR4, URZ ;  /* 0x000000ff00047c82 */ /* 0x000fc60008000000 */
[----:B------:R-:W-:-:S07]  /*0d80*/  IADD3 R7, PT, PT, R7, 0x20, RZ ;  /* 0x0000002007077810 */ /* 0x000fce0007ffe0ff */
.L_x_37:
[----:B------:R-:W0:Y:S01]  /*0d90*/  LDC.64 R26, c[0x0][0x388] ;  /* 0x0000e200ff1a7b82 */ /* 0x000e220000000a00 */
[----:B------:R-:W-:Y:S07]  /*0da0*/  LDS R28, [R7+-0x18] ;  /* 0xffffe800071c7984 */ /* 0x000fee0000000800 */
[----:B------:R-:W1:Y:S01]  /*0db0*/  LDC R21, c[0x0][0x3a0] ;  /* 0x0000e800ff157b82 */ /* 0x000e620000000800 */
[----:B0-----:R-:W-:-:S05]  /*0dc0*/  IMAD.WIDE R26, R8, 0x4, R26 ;  /* 0x00000004081a7825 */ /* 0x001fca00078e021a */
[----:B------:R1:W2:Y:S02]  /*0dd0*/  LDG.E R10, desc[UR8][R26.64] ;  /* 0x000000081a0a7981 */ /* 0x0002a4000c1e1900 */
[----:B-1----:R-:W-:-:S05]  /*0de0*/  IMAD.WIDE R26, R21, 0x4, R26 ;  /* 0x00000004151a7825 */ /* 0x002fca00078e021a */
[----:B------:R0:W3:Y:S01]  /*0df0*/  LDG.E R29, desc[UR8][R26.64] ;  /* 0x000000081a1d7981 */ /* 0x0000e2000c1e1900 */
[----:B------:R-:W-:-:S05]  /*0e00*/  IMAD.WIDE R18, R21, 0x4, R26 ;  /* 0x0000000415127825 */ /* 0x000fca00078e021a */
[----:B------:R-:W4:Y:S01]  /*0e10*/  LDG.E R20, desc[UR8][R18.64] ;  /* 0x0000000812147981 */ /* 0x000f22000c1e1900 */
[----:B------:R-:W-:-:S03]  /*0e20*/  IMAD.WIDE R16, R21, 0x4, R18 ;  /* 0x0000000415107825 */ /* 0x000fc600078e0212 */
[----:B0-----:R-:W-:Y:S04]  /*0e30*/  LDS R27, [R7+-0x1c] ;  /* 0xffffe400071b7984 */ /* 0x001fe80000000800 */
[----:B------:R0:W5:Y:S01]  /*0e40*/  LDG.E R23, desc[UR8][R16.64] ;  /* 0x0000000810177981 */ /* 0x000162000c1e1900 */
[----:B------:R-:W-:-:S03]  /*0e50*/  IMAD.WIDE R14, R21, 0x4, R16 ;  /* 0x00000004150e7825 */ /* 0x000fc600078e0210 */
[----:B------:R-:W-:Y:S04]  /*0e60*/  LDS R26, [R7+-0x14] ;  /* 0xffffec00071a7984 */ /* 0x000fe80000000800 */
[----:B------:R1:W5:Y:S04]  /*0e70*/  LDG.E R12, desc[UR8][R14.64] ;  /* 0x000000080e0c7981 */ /* 0x000368000c1e1900 */
[----:B0-----:R-:W2:Y:S01]  /*0e80*/  LDS R16, [R7+-0x20] ;  /* 0xffffe00007107984 */ /* 0x001ea20000000800 */
[----:B-1----:R-:W-:-:S05]  /*0e90*/  IMAD.WIDE R14, R21, 0x4, R14 ;  /* 0x00000004150e7825 */ /* 0x002fca00078e020e */
[----:B------:R-:W5:Y:S01]  /*0ea0*/  LDG.E R22, desc[UR8][R14.64] ;  /* 0x000000080e167981 */ /* 0x000f62000c1e1900 */
[----:B------:R-:W-:-:S05]  /*0eb0*/  IMAD.WIDE R18, R21, 0x4, R14 ;  /* 0x0000000415127825 */ /* 0x000fca00078e020e */
[----:B------:R0:W5:Y:S02]  /*0ec0*/  LDG.E R11, desc[UR8][R18.64] ;  /* 0x00000008120b7981 */ /* 0x000164000c1e1900 */
[----:B0-----:R-:W-:-:S05]  /*0ed0*/  IMAD.WIDE R18, R21, 0x4, R18 ;  /* 0x0000000415127825 */ /* 0x001fca00078e0212 */
[----:B------:R0:W5:Y:S01]  /*0ee0*/  LDG.E R25, desc[UR8][R18.64] ;  /* 0x0000000812197981 */ /* 0x000162000c1e1900 */
[----:B------:R-:W-:-:S04]  /*0ef0*/  IMAD.WIDE R14, R21, 0x4, R18 ;  /* 0x00000004150e7825 */ /* 0x000fc800078e0212 */
[----:B--2---:R-:W-:Y:S01]  /*0f00*/  FFMA R13, R16, R10, R13 ;  /* 0x0000000a100d7223 */ /* 0x004fe2000000000d */
[C---:B------:R-:W-:Y:S01]  /*0f10*/  IMAD.WIDE R16, R21.reuse, 0x4, R14 ;  /* 0x0000000415107825 */ /* 0x040fe200078e020e */
[----:B------:R-:W2:Y:S04]  /*0f20*/  LDG.E R10, desc[UR8][R14.64] ;  /* 0x000000080e0a7981 */ /* 0x000ea8000c1e1900 */
[----:B------:R1:W2:Y:S01]  /*0f30*/  LDG.E R14, desc[UR8][R16.64] ;  /* 0x00000008100e7981 */ /* 0x0002a2000c1e1900 */
[----:B0-----:R-:W-:-:S04]  /*0f40*/  IMAD.WIDE R18, R21, 0x4, R16 ;  /* 0x0000000415127825 */ /* 0x001fc800078e0210 */
[----:B---3--:R-:W-:Y:S01]  /*0f50*/  FFMA R27, R27, R29, R24 ;  /* 0x0000001d1b1b7223 */ /* 0x008fe20000000018 */
[----:B----4-:R-:W-:Y:S01]  /*0f60*/  FFMA R13, R28, R20, R13 ;  /* 0x000000141c0d7223 */ /* 0x010fe2000000000d */
[C---:B-1----:R-:W-:Y:S01]  /*0f70*/  IMAD.WIDE R16, R21.reuse, 0x4, R18 ;  /* 0x0000000415107825 */ /* 0x042fe200078e0212 */
[----:B------:R0:W3:Y:S04]  /*0f80*/  LDG.E R20, desc[UR8][R18.64] ;  /* 0x0000000812147981 */ /* 0x0000e8000c1e1900 */
[----:B------:R1:W4:Y:S01]  /*0f90*/  LDG.E R15, desc[UR8][R16.64] ;  /* 0x00000008100f7981 */ /* 0x000322000c1e1900 */
[----:B------:R-:W-:-:S04]  /*0fa0*/  IMAD.WIDE R28, R21, 0x4, R16 ;  /* 0x00000004151c7825 */ /* 0x000fc800078e0210 */
[----:B-----5:R-:W-:Y:S01]  /*0fb0*/  FFMA R23, R26, R23, R27 ;  /* 0x000000171a177223 */ /* 0x020fe2000000001b */
[C---:B------:R-:W-:Y:S02]  /*0fc0*/  IMAD.WIDE R26, R21.reuse, 0x4, R28 ;  /* 0x00000004151a7825 */ /* 0x040fe400078e021c */
[----:B------:R-:W5:Y:S02]  /*0fd0*/  LDG.E R28, desc[UR8][R28.64] ;  /* 0x000000081c1c7981 */ /* 0x000f64000c1e1900 */
[C---:B0-----:R-:W-:Y:S02]  /*0fe0*/  IMAD.WIDE R18, R21.reuse, 0x4, R26 ;  /* 0x0000000415127825 */ /* 0x041fe400078e021a */
[----:B------:R0:W5:Y:S02]  /*0ff0*/  LDG.E R26, desc[UR8][R26.64] ;  /* 0x000000081a1a7981 */ /* 0x000164000c1e1900 */
[----:B-1----:R-:W-:Y:S02]  /*1000*/  IMAD.WIDE R16, R21, 0x4, R18 ;  /* 0x0000000415107825 */ /* 0x002fe400078e0212 */
[----:B------:R1:W5:Y:S04]  /*1010*/  LDG.E R24, desc[UR8][R18.64] ;  /* 0x0000000812187981 */ /* 0x000368000c1e1900 */
[----:B------:R1:W5:Y:S04]  /*1020*/  LDG.E R16, desc[UR8][R16.64] ;  /* 0x0000000810107981 */ /* 0x000368000c1e1900 */
[----:B0-----:R-:W0:Y:S04]  /*1030*/  LDS R27, [R7+-0x10] ;  /* 0xfffff000071b7984 */ /* 0x001e280000000800 */
[----:B-1----:R-:W-:Y:S04]  /*1040*/  LDS R19, [R7+-0x8] ;  /* 0xfffff80007137984 */ /* 0x002fe80000000800 */
[----:B------:R-:W-:Y:S04]  /*1050*/  LDS R17, [R7+-0x4] ;  /* 0xfffffc0007117984 */ /* 0x000fe80000000800 */
[----:B------:R-:W-:Y:S01]  /*1060*/  LDS R18, [R7+0x10] ;  /* 0x0000100007127984 */ /* 0x000fe20000000800 */
[----:B0-----:R-:W-:-:S03]  /*1070*/  FFMA R12, R27, R12, R13 ;  /* 0x0000000c1b0c7223 */ /* 0x001fc6000000000d */
[----:B------:R-:W0:Y:S02]  /*1080*/  LDS R13, [R7+-0xc] ;  /* 0xfffff400070d7984 */ /* 0x000e240000000800 */
[----:B0-----:R-:W-:Y:S02]  /*1090*/  FFMA R22, R13, R22, R23 ;  /* 0x000000160d167223 */ /* 0x001fe40000000017 */
[----:B------:R-:W2:Y:S01]  /*10a0*/  LDS R13, [R7] ;  /* 0x00000000070d7984 */ /* 0x000ea20000000800 */
[----:B------:R-:W-:-:S03]  /*10b0*/  FFMA R23, R19, R11, R12 ;  /* 0x0000000b13177223 */ /* 0x000fc6000000000c */
[----:B------:R-:W0:Y:S01]  /*10c0*/  LDS R11, [R7+0x4] ;  /* 0x00000400070b7984 */ /* 0x000e220000000800 */
[----:B------:R-:W-:-:S03]  /*10d0*/  FFMA R22, R17, R25, R22 ;  /* 0x0000001911167223 */ /* 0x000fc60000000016 */
[----:B------:R-:W3:Y:S04]  /*10e0*/  LDS R17, [R7+0x8] ;  /* 0x0000080007117984 */ /* 0x000ee80000000800 */
[----:B------:R-:W4:Y:S01]  /*10f0*/  LDS R12, [R7+0xc] ;  /* 0x00000c00070c7984 */ /* 0x000f220000000800 */
[----:B------:R-:W-:-:S04]  /*1100*/  IADD3 R9, PT, PT, R9, 0x8, RZ ;  /* 0x0000000809097810 */ /* 0x000fc80007ffe0ff */
[----:B------:R-:W-:Y:S01]  /*1110*/  ISETP.NE.AND P0, PT, R9, RZ, PT ;  /* 0x000000ff0900720c */ /* 0x000fe20003f05270 */
[----:B------:R-:W-:Y:S01]  /*1120*/  UIADD3 UR4, UPT, UPT, UR4, 0x10, URZ ;  /* 0x0000001004047890 */ /* 0x000fe2000fffe0ff */
[----:B------:R-:W-:Y:S01]  /*1130*/  LEA R8, R21, R8, 0x4 ;  /* 0x0000000815087211 */ /* 0x000fe200078e20ff */
[----:B--2---:R-:W-:Y:S02]  /*1140*/  FFMA R10, R13, R10, R23 ;  /* 0x0000000a0d0a7223 */ /* 0x004fe40000000017 */
[----:B------:R-:W1:Y:S01]  /*1150*/  LDS R13, [R7+0x14] ;  /* 0x00001400070d7984 */ /* 0x000e620000000800 */
[----:B0-----:R-:W-:-:S03]  /*1160*/  FFMA R11, R11, R14, R22 ;  /* 0x0000000e0b0b7223 */ /* 0x001fc60000000016 */
[----:B------:R-:W0:Y:S04]  /*1170*/  LDS R14, [R7+0x18] ;  /* 0x00001800070e7984 */ /* 0x000e280000000800 */
[----:B------:R2:W0:Y:S01]  /*1180*/  LDS R22, [R7+0x1c] ;  /* 0x00001c0007167984 */ /* 0x0004220000000800 */
[----:B---3--:R-:W-:Y:S01]  /*1190*/  FFMA R17, R17, R20, R10 ;  /* 0x0000001411117223 */ /* 0x008fe2000000000a */
[----:B----4-:R-:W-:Y:S01]  /*11a0*/  FFMA R12, R12, R15, R11 ;  /* 0x0000000f0c0c7223 */ /* 0x010fe2000000000b */
[----:B--2---:R-:W-:Y:S02]  /*11b0*/  IADD3 R7, PT, PT, R7, 0x40, RZ ;  /* 0x0000004007077810 */ /* 0x004fe40007ffe0ff */
[----:B-----5:R-:W-:Y:S01]  /*11c0*/  FFMA R17, R18, R28, R17 ;  /* 0x0000001c12117223 */ /* 0x020fe20000000011 */
[----:B-1----:R-:W-:-:S03]  /*11d0*/  FFMA R11, R13, R26, R12 ;  /* 0x0000001a0d0b7223 */ /* 0x002fc6000000000c */
[----:B0-----:R-:W-:Y:S01]  /*11e0*/  FFMA R13, R14, R24, R17 ;  /* 0x000000180e0d7223 */ /* 0x001fe20000000011 */
[----:B------:R-:W-:Y:S01]  /*11f0*/  FFMA R24, R22, R16, R11 ;  /* 0x0000001016187223 */ /* 0x000fe2000000000b */
[----:B------:R-:W-:Y:S06]  /*1200*/  @P0 BRA `(.L_x_37) ;  /* 0xfffffff800e00947 */ /* 0x000fec000383ffff */
.L_x_36:
[----:B------:R-:W-:Y:S05]  /*1210*/  @!P1 BRA `(.L_x_38) ;  /* 0x0000000400689947 */ /* 0x000fea0003800000 */
[----:B------:R-:W-:Y:S02]  /*1220*/  ISETP.GE.U32.AND P0, PT, R5, 0x4, PT ;  /* 0x000000040500780c */ /* 0x000fe40003f06070 */
[----:B------:R-:W-:-:S11]  /*1230*/  LOP3.LUT P1, R7, R4, 0x3, RZ, 0xc0, !PT ;  /* 0x0000000304077812 */ /* 0x000fd6000782c0ff */
[----:B------:R-:W-:Y:S05]  /*1240*/  @!P0 BRA `(.L_x_39) ;  /* 0x0000000000a48947 */ /* 0x000fea0003800000 */
[----:B------:R-:W0:Y:S08]  /*1250*/  LDC R19, c[0x0][0x3a0] ;  /* 0x0000e800ff137b82 */ /* 0x000e300000000800 */
[----:B------:R-:W2:Y:S01]  /*1260*/  LDC.64 R22, c[0x0][0x388] ;  /* 0x0000e200ff167b82 */ /* 0x000ea20000000a00 */
[----:B0-----:R-:W-:-:S04]  /*1270*/  IMAD R5, R19, UR4, R3 ;  /* 0x0000000413057c24 */ /* 0x001fc8000f8e0203 */
[----:B--2---:R-:W-:-:S05]  /*1280*/  IMAD.WIDE R22, R5, 0x4, R22 ;  /* 0x0000000405167825 */ /* 0x004fca00078e0216 */
[----:B-1----:R-:W2:Y:S01]  /*1290*/  LDG.E R12, desc[UR8][R22.64] ;  /* 0x00000008160c7981 */ /* 0x002ea2000c1e1900 */
[----:B------:R-:W-:-:S04]  /*12a0*/  IMAD.WIDE R20, R19, 0x4, R22 ;  /* 0x0000000413147825 */ /* 0x000fc800078e0216 */
[C---:B------:R-:W-:Y:S02]  /*12b0*/  IMAD.WIDE R10, R19.reuse, 0x4, R20 ;  /* 0x00000004130a7825 */ /* 0x040fe400078e0214 */
[----:B------:R0:W3:Y:S02]  /*12c0*/  LDG.E R21, desc[UR8][R20.64] ;  /* 0x0000000814157981 */ /* 0x0000e4000c1e1900 */
[C---:B------:R-:W-:Y:S02]  /*12d0*/  IMAD.WIDE R14, R19.reuse, 0x4, R10 ;  /* 0x00000004130e7825 */ /* 0x040fe400078e020a */
[----:B------:R-:W4:Y:S02]  /*12e0*/  LDG.E R10, desc[UR8][R10.64] ;  /* 0x000000080a0a7981 */ /* 0x000f24000c1e1900 */
[C---:B------:R-:W-:Y:S02]  /*12f0*/  IMAD.WIDE R8, R19.reuse, 0x4, R14 ;  /* 0x0000000413087825 */ /* 0x040fe400078e020e */
[----:B------:R-:W5:Y:S02]  /*1300*/  LDG.E R14, desc[UR8][R14.64] ;  /* 0x000000080e0e7981 */ /* 0x000f64000c1e1900 */
[----:B------:R-:W-:-:S02]  /*1310*/  IMAD.WIDE R4, R19, 0x4, R8 ;  /* 0x0000000413047825 */ /* 0x000fc400078e0208 */
[----:B------:R1:W5:Y:S02]  /*1320*/  LDG.E R8, desc[UR8][R8.64] ;  /* 0x0000000808087981 */ /* 0x000364000c1e1900 */
[C---:B------:R-:W-:Y:S02]  /*1330*/  IMAD.WIDE R16, R19.reuse, 0x4, R4 ;  /* 0x0000000413107825 */ /* 0x040fe400078e0204 */
[----:B------:R1:W5:Y:S02]  /*1340*/  LDG.E R4, desc[UR8][R4.64] ;  /* 0x0000000804047981 */ /* 0x000364000c1e1900 */
[----:B------:R-:W-:Y:S02]  /*1350*/  IMAD.WIDE R18, R19, 0x4, R16 ;  /* 0x0000000413127825 */ /* 0x000fe400078e0210 */
[----:B------:R1:W5:Y:S04]  /*1360*/  LDG.E R16, desc[UR8][R16.64] ;  /* 0x0000000810107981 */ /* 0x000368000c1e1900 */
[----:B------:R-:W5:Y:S01]  /*1370*/  LDG.E R18, desc[UR8][R18.64] ;  /* 0x0000000812127981 */ /* 0x000f62000c1e1900 */
[----:B------:R-:W1:Y:S01]  /*1380*/  S2UR UR6, SR_CgaCtaId ;  /* 0x00000000000679c3 */ /* 0x000e620000008800 */
[----:B------:R-:W-:Y:S01]  /*1390*/  UMOV UR5, 0x400 ;  /* 0x0000040000057882 */ /* 0x000fe20000000000 */
[----:B0-----:R-:W-:Y:S01]  /*13a0*/  IADD3 R20, PT, PT, R6, UR4, RZ ;  /* 0x0000000406147c10 */ /* 0x001fe2000fffe0ff */
[----:B-1----:R-:W-:-:S06]  /*13b0*/  ULEA UR5, UR6, UR5, 0x18 ;  /* 0x0000000506057291 */ /* 0x002fcc000f8ec0ff */
[----:B------:R-:W-:-:S05]  /*13c0*/  LEA R20, R20, UR5, 0x2 ;  /* 0x0000000514147c11 */ /* 0x000fca000f8e10ff */
[----:B------:R-:W2:Y:S04]  /*13d0*/  LDS R22, [R20] ;  /* 0x0000000014167984 */ /* 0x000ea80000000800 */
[----:B------:R-:W3:Y:S04]  /*13e0*/  LDS R9, [R20+0x4] ;  /* 0x0000040014097984 */ /* 0x000ee80000000800 */
[----:B------:R-:W4:Y:S04]  /*13f0*/  LDS R26, [R20+0x8] ;  /* 0x00000800141a7984 */ /* 0x000f280000000800 */
[----:B------:R-:W5:Y:S04]  /*1400*/  LDS R28, [R20+0xc] ;  /* 0x00000c00141c7984 */ /* 0x000f680000000800 */
[----:B------:R-:W0:Y:S04]  /*1410*/  LDS R11, [R20+0x10] ;  /* 0x00001000140b7984 */ /* 0x000e280000000800 */
[----:B------:R-:W1:Y:S04]  /*1420*/  LDS R15, [R20+0x14] ;  /* 0x00001400140f7984 */ /* 0x000e680000000800 */
[----:B------:R-:W1:Y:S04]  /*1430*/  LDS R5, [R20+0x18] ;  /* 0x0000180014057984 */ /* 0x000e680000000800 */
[----:B------:R-:W1:Y:S01]  /*1440*/  LDS R17, [R20+0x1c] ;  /* 0x00001c0014117984 */ /* 0x000e620000000800 */
[----:B------:R-:W-:Y:S01]  /*1450*/  UIADD3 UR4, UPT, UPT, UR4, 0x8, URZ ;  /* 0x0000000804047890 */ /* 0x000fe2000fffe0ff */
[----:B--2---:R-:W-:Y:S01]  /*1460*/  FFMA R13, R22, R12, R13 ;  /* 0x0000000c160d7223 */ /* 0x004fe2000000000d */
[----:B---3--:R-:W-:-:S03]  /*1470*/  FFMA R9, R9, R21, R24 ;  /* 0x0000001509097223 */ /* 0x008fc60000000018 */
[----:B----4-:R-:W-:Y:S01]  /*1480*/  FFMA R13, R26, R10, R13 ;  /* 0x0000000a1a0d7223 */ /* 0x010fe2000000000d */
[----:B-----5:R-:W-:-:S03]  /*1490*/  FFMA R9, R28, R14, R9 ;  /* 0x0000000e1c097223 */ /* 0x020fc60000000009 */
[----:B0-----:R-:W-:Y:S01]  /*14a0*/  FFMA R8, R11, R8, R13 ;  /* 0x000000080b087223 */ /* 0x001fe2000000000d */
[----:B-1----:R-:W-:-:S03]  /*14b0*/  FFMA R9, R15, R4, R9 ;  /* 0x000000040f097223 */ /* 0x002fc60000000009 */
[----:B------:R-:W-:Y:S01]  /*14c0*/  FFMA R13, R5, R16, R8 ;  /* 0x00000010050d7223 */ /* 0x000fe20000000008 */
[----:B------:R-:W-:-:S07]  /*14d0*/  FFMA R24, R17, R18, R9 ;  /* 0x0000001211187223 */ /* 0x000fce0000000009 */
.L_x_39:
[----:B------:R-:W-:Y:S05]  /*14e0*/  @!P1 BRA `(.L_x_38) ;  /* 0x0000000000b49947 */ /* 0x000fea0003800000 */
[----:B------:R-:W-:Y:S02]  /*14f0*/  ISETP.NE.AND P1, PT, R7, 0x1, PT ;  /* 0x000000010700780c */ /* 0x000fe40003f25270 */
[----:B------:R-:W-:-:S11]  /*1500*/  LOP3.LUT P0, RZ, R2, 0x2, RZ, 0xc0, !PT ;  /* 0x0000000202ff7812 */ /* 0x000fd6000780c0ff */
[----:B------:R-:W-:Y:S05]  /*1510*/  @!P1 BRA `(.L_x_40) ;  /* 0x0000000000649947 */ /* 0x000fea0003800000 */
[----:B------:R-:W0:Y:S08]  /*1520*/  LDC R15, c[0x0][0x3a0] ;  /* 0x0000e800ff0f7b82 */ /* 0x000e300000000800 */
[----:B------:R-:W2:Y:S01]  /*1530*/  LDC.64 R4, c[0x0][0x388] ;  /* 0x0000e200ff047b82 */ /* 0x000ea20000000a00 */
[----:B0-----:R-:W-:-:S04]  /*1540*/  IMAD R7, R15, UR4, R3 ;  /* 0x000000040f077c24 */ /* 0x001fc8000f8e0203 */
[----:B--2---:R-:W-:-:S04]  /*1550*/  IMAD.WIDE R4, R7, 0x4, R4 ;  /* 0x0000000407047825 */ /* 0x004fc800078e0204 */
[C---:B-1----:R-:W-:Y:S02]  /*1560*/  IMAD.WIDE R8, R15.reuse, 0x4, R4 ;  /* 0x000000040f087825 */ /* 0x042fe400078e0204 */
[----:B------:R0:W2:Y:S02]  /*1570*/  LDG.E R4, desc[UR8][R4.64] ;  /* 0x0000000804047981 */ /* 0x0000a4000c1e1900 */
[C---:B------:R-:W-:Y:S02]  /*1580*/  IMAD.WIDE R10, R15.reuse, 0x4, R8 ;  /* 0x000000040f0a7825 */ /* 0x040fe400078e0208 */
[----:B------:R-:W3:Y:S02]  /*1590*/  LDG.E R8, desc[UR8][R8.64] ;  /* 0x0000000808087981 */ /* 0x000ee4000c1e1900 */
[----:B------:R-:W-:Y:S02]  /*15a0*/  IMAD.WIDE R14, R15, 0x4, R10 ;  /* 0x000000040f0e7825 */ /* 0x000fe400078e020a */
[----:B------:R-:W4:Y:S04]  /*15b0*/  LDG.E R10, desc[UR8][R10.64] ;  /* 0x000000080a0a7981 */ /* 0x000f28000c1e1900 */
[----:B------:R-:W5:Y:S01]  /*15c0*/  LDG.E R14, desc[UR8][R14.64] ;  /* 0x000000080e0e7981 */ /* 0x000f62000c1e1900 */
[----:B------:R-:W1:Y:S01]  /*15d0*/  S2UR UR6, SR_CgaCtaId ;  /* 0x00000000000679c3 */ /* 0x000e620000008800 */
[----:B------:R-:W-:Y:S01]  /*15e0*/  UMOV UR5, 0x400 ;  /* 0x0000040000057882 */ /* 0x000fe20000000000 */
[----:B------:R-:W-:Y:S01]  /*15f0*/  IADD3 R2, PT, PT, R6, UR4, RZ ;  /* 0x0000000406027c10 */ /* 0x000fe2000fffe0ff */
[----:B-1----:R-:W-:-:S06]  /*1600*/  ULEA UR5, UR6, UR5, 0x18 ;  /* 0x0000000506057291 */ /* 0x002fcc000f8ec0ff */
[----:B------:R-:W-:-:S05]  /*1610*/  LEA R2, R2, UR5, 0x2 ;  /* 0x0000000502027c11 */ /* 0x000fca000f8e10ff */
[----:B------:R-:W2:Y:S04]  /*1620*/  LDS R12, [R2] ;  /* 0x00000000020c7984 */ /* 0x000ea80000000800 */
[----:B0-----:R-:W3:Y:S04]  /*1630*/  LDS R5, [R2+0x4] ;  /* 0x0000040002057984 */ /* 0x001ee80000000800 */
[----:B------:R-:W4:Y:S04]  /*1640*/  LDS R7, [R2+0x8] ;  /* 0x0000080002077984 */ /* 0x000f280000000800 */
[----:B------:R-:W5:Y:S01]  /*1650*/  LDS R16, [R2+0xc] ;  /* 0x00000c0002107984 */ /* 0x000f620000000800 */
[----:B------:R-:W-:Y:S01]  /*1660*/  UIADD3 UR4, UPT, UPT, UR4, 0x4, URZ ;  /* 0x0000000404047890 */ /* 0x000fe2000fffe0ff */
[----:B--2---:R-:W-:Y:S01]  /*1670*/  FFMA R4, R12, R4, R13 ;  /* 0x000000040c047223 */ /* 0x004fe2000000000d */
[----:B---3--:R-:W-:-:S03]  /*1680*/  FFMA R5, R5, R8, R24 ;  /* 0x0000000805057223 */ /* 0x008fc60000000018 */
[----:B----4-:R-:W-:Y:S01]  /*1690*/  FFMA R13, R7, R10, R4 ;  /* 0x0000000a070d7223 */ /* 0x010fe20000000004 */
[----:B-----5:R-:W-:-:S07]  /*16a0*/  FFMA R24, R16, R14, R5 ;  /* 0x0000000e10187223 */ /* 0x020fce0000000005 */
.L_x_40:
[----:B------:R-:W-:Y:S05]  /*16b0*/  @P0 BRA `(.L_x_38) ;  /* 0x0000000000400947 */ /* 0x000fea0003800000 */
[----:B------:R-:W0:Y:S08]  /*16c0*/  LDC R8, c[0x0][0x3a0] ;  /* 0x0000e800ff087b82 */ /* 0x000e300000000800 */
[----:B------:R-:W2:Y:S01]  /*16d0*/  LDC.64 R4, c[0x0][0x388] ;  /* 0x0000e200ff047b82 */ /* 0x000ea20000000a00 */
[----:B0-----:R-:W-:-:S04]  /*16e0*/  IMAD R7, R8, UR4, R3 ;  /* 0x0000000408077c24 */ /* 0x001fc8000f8e0203 */
[----:B--2---:R-:W-:-:S04]  /*16f0*/  IMAD.WIDE R4, R7, 0x4, R4 ;  /* 0x0000000407047825 */ /* 0x004fc800078e0204 */
[----:B-1----:R-:W-:Y:S02]  /*1700*/  IMAD.WIDE R8, R8, 0x4, R4 ;  /* 0x0000000408087825 */ /* 0x002fe400078e0204 */
[----:B------:R-:W2:Y:S04]  /*1710*/  LDG.E R4, desc[UR8][R4.64] ;  /* 0x0000000804047981 */ /* 0x000ea8000c1e1900 */
[----:B------:R-:W3:Y:S01]  /*1720*/  LDG.E R8, desc[UR8][R8.64] ;  /* 0x0000000808087981 */ /* 0x000ee2000c1e1900 */
[----:B------:R-:W0:Y:S01]  /*1730*/  S2UR UR6, SR_CgaCtaId ;  /* 0x00000000000679c3 */ /* 0x000e220000008800 */
[----:B------:R-:W-:Y:S01]  /*1740*/  UMOV UR5, 0x400 ;  /* 0x0000040000057882 */ /* 0x000fe20000000000 */
[----:B------:R-:W-:Y:S01]  /*1750*/  IADD3 R6, PT, PT, R6, UR4, RZ ;  /* 0x0000000406067c10 */ /* 0x000fe2000fffe0ff */
[----:B0-----:R-:W-:-:S06]  /*1760*/  ULEA UR5, UR6, UR5, 0x18 ;  /* 0x0000000506057291 */ /* 0x001fcc000f8ec0ff */
[----:B------:R-:W-:-:S05]  /*1770*/  LEA R6, R6, UR5, 0x2 ;  /* 0x0000000506067c11 */ /* 0x000fca000f8e10ff */
[----:B------:R-:W2:Y:S04]  /*1780*/  LDS R2, [R6] ;  /* 0x0000000006027984 */ /* 0x000ea80000000800 */
[----:B------:R-:W3:Y:S01]  /*1790*/  LDS R7, [R6+0x4] ;  /* 0x0000040006077984 */ /* 0x000ee20000000800 */
[----:B--2---:R-:W-:Y:S01]  /*17a0*/  FFMA R13, R2, R4, R13 ;  /* 0x00000004020d7223 */ /* 0x004fe2000000000d */
[----:B---3--:R-:W-:-:S07]  /*17b0*/  FFMA R24, R7, R8, R24 ;  /* 0x0000000807187223 */ /* 0x008fce0000000018 */
.L_x_38:
[----:B------:R-:W-:-:S07]  /*17c0*/  FADD R13, R13, R24 ;  /* 0x000000180d0d7221 */ /* 0x000fce0000000000 */
.L_x_35:
[----:B------:R-:W2:Y:S01]  /*17d0*/  LDC.64 R4, c[0x0][0x390] ;  /* 0x0000e400ff047b82 */ /* 0x000ea20000000a00 */
[----:B------:R-:W3:Y:S02]  /*17e0*/  LDCU UR4, c[0x0][0x3a0] ;  /* 0x00007400ff0477ac */ /* 0x000ee40008000800 */
[----:B---3--:R-:W-:-:S04]  /*17f0*/  IMAD R3, R0, UR4, R3 ;  /* 0x0000000400037c24 */ /* 0x008fc8000f8e0203 */
[----:B--2---:R-:W-:-:S05]  /*1800*/  IMAD.WIDE R2, R3, 0x4, R4 ;  /* 0x0000000403027825 */ /* 0x004fca00078e0204 */
[----:B------:R-:W-:Y:S01]  /*1810*/  STG.E desc[UR8][R2.64], R13 ;  /* 0x0000000d02007986 */ /* 0x000fe2000c101908 */
[----:B------:R-:W-:Y:S05]  /*1820*/  EXIT ;  /* 0x000000000000794d */ /* 0x000fea0003800000 */
.L_x_41:
        /* <DEDUP_REMOVED lines=13> */
.L_x_50:


//--------------------- .text._Z39Matrix_Multiplication_AB_Kernel_PoormanPKfS0_Pfiii --------------------------
	.section	.text._Z39Matrix_Multiplication_AB_Kernel_PoormanPKfS0_Pfiii,"ax",@progbits
	.align	128
        .global         _Z39Matrix_Multiplication_AB_Kernel_PoormanPKfS0_Pfiii
        .type           _Z39Matrix_Multiplication_AB_Kernel_PoormanPKfS0_Pfiii,@function
        .size           _Z39Matrix_Multiplication_AB_Kernel_PoormanPKfS0_Pfiii,(.L_x_51 - _Z39Matrix_Multiplication_AB_Kernel_PoormanPKfS0_Pfiii)
        .other          _Z39Matrix_Multiplication_AB_Kernel_PoormanPKfS0_Pfiii,@"STO_CUDA_ENTRY STV_DEFAULT"
_Z39Matrix_Multiplication_AB_Kernel_PoormanPKfS0_Pfiii:
.text._Z39Matrix_Multiplication_AB_Kernel_PoormanPKfS0_Pfiii:
[----:B------:R-:W-:Y:S08]  /*0000*/  LDC R1, c[0x0][0x37c] ;  /* 0x0000df00ff017b82 */ /* 0x000ff00000000800 */
[----:B------:R-:W0:Y:S01]  /*0010*/  LDC R0, c[0x0][0x39c] ;  /* 0x0000e700ff007b82 */ /* 0x000e220000000800 */
[----:B------:R-:W1:Y:S01]  /*0020*/  S2R R2, SR_TID.X ;  /* 0x0000000000027919 */ /* 0x000e620000002100 */
[----:B------:R-:W2:Y:S01]  /*0030*/  LDCU.64 UR6, c[0x0][0x358] ;  /* 0x00006b00ff0677ac */ /* 0x000ea20008000a00 */
[----:B------:R-:W-:Y:S01]  /*0040*/  HFMA2 R25, -RZ, RZ, 0, 0 ;  /* 0x00000000ff197431 */ /* 0x000fe200000001ff */
[----:B------:R-:W3:Y:S04]  /*0050*/  S2R R3, SR_TID.Y ;  /* 0x0000000000037919 */ /* 0x000ee80000002200 */
[----:B------:R-:W1:Y:S08]  /*0060*/  LDC R15, c[0x0][0x360] ;  /* 0x0000d800ff0f7b82 */ /* 0x000e700000000800 */
[----:B------:R-:W1:Y:S08]  /*0070*/  S2UR UR4, SR_CTAID.X ;  /* 0x00000000000479c3 */ /* 0x000e700000002500 */
[----:B------:R-:W3:Y:S01]  /*0080*/  S2UR UR5, SR_CTAID.Y ;  /* 0x00000000000579c3 */ /* 0x000ee20000002600 */
[----:B0-----:R-:W-:-:S07]  /*0090*/  ISETP.GE.AND P0, PT, R0, 0x1, PT ;  /* 0x000000010000780c */ /* 0x001fce0003f06270 */
[----:B------:R-:W3:Y:S01]  /*00a0*/  LDC R14, c[0x0][0x364] ;  /* 0x0000d900ff0e7b82 */ /* 0x000ee20000000800 */
[----:B-1----:R-:W-:Y:S02]  /*00b0*/  IMAD R15, R15, UR4, R2 ;  /* 0x000000040f0f7c24 */ /* 0x002fe4000f8e0202 */
[----:B---3--:R-:W-:-:S03]  /*00c0*/  IMAD R14, R14, UR5, R3 ;  /* 0x000000050e0e7c24 */ /* 0x008fc6000f8e0203 */
[----:B--2---:R-:W-:Y:S05]  /*00d0*/  @!P0 BRA `(.L_x_42) ;  /* 0x0000000400c88947 */ /* 0x004fea0003800000 */
[C---:B------:R-:W-:Y:S01]  /*00e0*/  ISETP.GE.U32.AND P1, PT, R0.reuse, 0x8, PT ;  /* 0x000000080000780c */ /* 0x040fe20003f26070 */
[----:B------:R-:W-:Y:S01]  /*00f0*/  IMAD R17, R15, R0, RZ ;  /* 0x000000000f117224 */ /* 0x000fe200078e02ff */
[----:B------:R-:W-:Y:S02]  /*0100*/  LOP3.LUT R24, R0, 0x7, RZ, 0xc0, !PT ;  /* 0x0000000700187812 */ /* 0x000fe400078ec0ff */
[----:B------:R-:W-:Y:S02]  /*0110*/  MOV R25, RZ ;  /* 0x000000ff00197202 */ /* 0x000fe40000000f00 */
[----:B------:R-:W-:Y:S02]  /*0120*/  ISETP.NE.AND P0, PT, R24, RZ, PT ;  /* 0x000000ff1800720c */ /* 0x000fe40003f05270 */
[----:B------:R-:W-:-:S05]  /*0130*/  MOV R18, RZ ;  /* 0x000000ff00127202 */ /* 0x000fca0000000f00 */
[----:B------:R-:W-:Y:S06]  /*0140*/  @!P1 BRA `(.L_x_43) ;  /* 0x0000000000c89947 */ /* 0x000fec0003800000 */
[----:B------:R-:W0:Y:S01]  /*0150*/  LDCU.64 UR4, c[0x0][0x380] ;  /* 0x00007000ff0477ac */ /* 0x000e220008000a00 */
[----:B------:R-:W-:Y:S02]  /*0160*/  LOP3.LUT R18, R0, 0x7ffffff8, RZ, 0xc0, !PT ;  /* 0x7ffffff800127812 */ /* 0x000fe400078ec0ff */
[----:B------:R-:W-:Y:S02]  /*0170*/  MOV R25, RZ ;  /* 0x000000ff00197202 */ /* 0x000fe40000000f00 */
[----:B------:R-:W-:Y:S02]  /*0180*/  MOV R16, R17 ;  /* 0x0000001100107202 */ /* 0x000fe40000000f00 */
[----:B------:R-:W-:Y:S02]  /*0190*/  MOV R20, R14 ;  /* 0x0000000e00147202 */ /* 0x000fe40000000f00 */
[----:B------:R-:W-:Y:S01]  /*01a0*/  IADD3 R19, PT, PT, -R18, RZ, RZ ;  /* 0x000000ff12137210 */ /* 0x000fe20007ffe1ff */
[----:B0-----:R-:W-:-:S04]  /*01b0*/  UIADD3 UR4, UP0, UPT, UR4, 0x10, URZ ;  /* 0x0000001004047890 */ /* 0x001fc8000ff1e0ff */
[----:B------:R-:W-:-:S12]  /*01c0*/  UIADD3.X UR5, UPT, UPT, URZ, UR5, URZ, UP0, !UPT ;  /* 0x00000005ff057290 */ /* 0x000fd800087fe4ff */
.L_x_44:
[----:B------:R-:W0:Y:S01]  /*01d0*/  LDC.64 R10, c[0x0][0x388] ;  /* 0x0000e200ff0a7b82 */ /* 0x000e220000000a00 */
[----:B------:R-:W-:Y:S02]  /*01e0*/  MOV R2, UR4 ;  /* 0x0000000400027c02 */ /* 0x000fe40008000f00 */
[----:B------:R-:W-:-:S03]  /*01f0*/  MOV R3, UR5 ;  /* 0x0000000500037c02 */ /* 0x000fc60008000f00 */
[----:B------:R-:W-:Y:S02]  /*0200*/  IMAD.WIDE R2, R16, 0x4, R2 ;  /* 0x0000000410027825 */ /* 0x000fe400078e0202 */
[----:B------:R-:W1:Y:S03]  /*0210*/  LDC R23, c[0x0][0x3a0] ;  /* 0x0000e800ff177b82 */ /* 0x000e660000000800 */
[----:B------:R-:W2:Y:S04]  /*0220*/  LDG.E R26, desc[UR6][R2.64+-0x10] ;  /* 0xfffff006021a7981 */ /* 0x000ea8000c1e1900 */
[----:B------:R-:W3:Y:S04]  /*0230*/  LDG.E R22, desc[UR6][R2.64+-0xc] ;  /* 0xfffff40602167981 */ /* 0x000ee8000c1e1900 */
[----:B------:R-:W4:Y:S01]  /*0240*/  LDG.E R27, desc[UR6][R2.64+-0x8] ;  /* 0xfffff806021b7981 */ /* 0x000f22000c1e1900 */
[----:B0-----:R-:W-:-:S05]  /*0250*/  IMAD.WIDE R10, R20, 0x4, R10 ;  /* 0x00000004140a7825 */ /* 0x001fca00078e020a */
[----:B------:R0:W2:Y:S01]  /*0260*/  LDG.E R28, desc[UR6][R10.64] ;  /* 0x000000060a1c7981 */ /* 0x0000a2000c1e1900 */
[----:B-1----:R-:W-:-:S05]  /*0270*/  IMAD.WIDE R12, R23, 0x4, R10 ;  /* 0x00000004170c7825 */ /* 0x002fca00078e020a */
[----:B------:R1:W3:Y:S01]  /*0280*/  LDG.E R21, desc[UR6][R12.64] ;  /* 0x000000060c157981 */ /* 0x0002e2000c1e1900 */
[----:B------:R-:W-:-:S04]  /*0290*/  IMAD.WIDE R8, R23, 0x4, R12 ;  /* 0x0000000417087825 */ /* 0x000fc800078e020c */
[C---:B------:R-:W-:Y:S02]  /*02a0*/  IMAD.WIDE R6, R23.reuse, 0x4, R8 ;  /* 0x0000000417067825 */ /* 0x040fe400078e0208 */
[----:B------:R-:W4:Y:S02]  /*02b0*/  LDG.E R8, desc[UR6][R8.64] ;  /* 0x0000000608087981 */ /* 0x000f24000c1e1900 */
[C---:B------:R-:W-:Y:S02]  /*02c0*/  IMAD.WIDE R4, R23.reuse, 0x4, R6 ;  /* 0x0000000417047825 */ /* 0x040fe400078e0206 */
[----:B------:R5:W4:Y:S02]  /*02d0*/  LDG.E R29, desc[UR6][R6.64] ;  /* 0x00000006061d7981 */ /* 0x000b24000c1e1900 */
[C---:B0-----:R-:W-:Y:S02]  /*02e0*/  IMAD.WIDE R10, R23.reuse, 0x4, R4 ;  /* 0x00000004170a7825 */ /* 0x041fe400078e0204 */
[----:B------:R-:W4:Y:S04]  /*02f0*/  LDG.E R9, desc[UR6][R2.64+0x8] ;  /* 0x0000080602097981 */ /* 0x000f28000c1e1900 */
[----:B------:R-:W4:Y:S01]  /*0300*/  LDG.E R5, desc[UR6][R4.64] ;  /* 0x0000000604057981 */ /* 0x000f22000c1e1900 */
[----:B-1----:R-:W-:-:S03]  /*0310*/  IMAD.WIDE R12, R23, 0x4, R10 ;  /* 0x00000004170c7825 */ /* 0x002fc600078e020a */
[----:B------:R-:W4:Y:S01]  /*0320*/  LDG.E R4, desc[UR6][R2.64] ;  /* 0x0000000602047981 */ /* 0x000f22000c1e1900 */
[----:B-----5:R-:W-:-:S06]  /*0330*/  IMAD.WIDE R6, R23, 0x4, R12 ;  /* 0x0000000417067825 */ /* 0x020fcc00078e020c */
[----:B------:R-:W5:Y:S01]  /*0340*/  LDG.E R7, desc[UR6][R6.64] ;  /* 0x0000000606077981 */ /* 0x000f62000c1e1900 */
[----:B--2---:R-:W-:-:S03]  /*0350*/  FFMA R25, R26, R28, R25 ;  /* 0x0000001c1a197223 */ /* 0x004fc60000000019 */
[----:B------:R-:W2:Y:S04]  /*0360*/  LDG.E R26, desc[UR6][R2.64+-0x4] ;  /* 0xfffffc06021a7981 */ /* 0x000ea8000c1e1900 */
[----:B------:R-:W5:Y:S04]  /*0370*/  LDG.E R28, desc[UR6][R10.64] ;  /* 0x000000060a1c7981 */ /* 0x000f68000c1e1900 */
[----:B------:R-:W5:Y:S04]  /*0380*/  LDG.E R11, desc[UR6][R2.64+0x4] ;  /* 0x00000406020b7981 */ /* 0x000f68000c1e1900 */
[----:B------:R-:W5:Y:S04]  /*0390*/  LDG.E R10, desc[UR6][R2.64+0xc] ;  /* 0x00000c06020a7981 */ /* 0x000f68000c1e1900 */
[----:B------:R-:W5:Y:S01]  /*03a0*/  LDG.E R2, desc[UR6][R12.64] ;  /* 0x000000060c027981 */ /* 0x000f62000c1e1900 */
[----:B---3--:R-:W-:Y:S01]  /*03b0*/  FFMA R22, R22, R21, R25 ;  /* 0x0000001516167223 */ /* 0x008fe20000000019 */
[----:B------:R-:W-:-:S03]  /*03c0*/  IADD3 R19, PT, PT, R19, 0x8, RZ ;  /* 0x0000000813137810 */ /* 0x000fc60007ffe0ff */
[----:B----4-:R-:W-:Y:S01]  /*03d0*/  FFMA R27, R27, R8, R22 ;  /* 0x000000081b1b7223 */ /* 0x010fe20000000016 */
[----:B------:R-:W-:Y:S02]  /*03e0*/  ISETP.NE.AND P1, PT, R19, RZ, PT ;  /* 0x000000ff1300720c */ /* 0x000fe40003f25270 */
[----:B------:R-:W-:Y:S02]  /*03f0*/  LEA R20, R23, R20, 0x3 ;  /* 0x0000001417147211 */ /* 0x000fe400078e18ff */
[----:B------:R-:W-:Y:S01]  /*0400*/  IADD3 R16, PT, PT, R16, 0x8, RZ ;  /* 0x0000000810107810 */ /* 0x000fe20007ffe0ff */
[----:B--2---:R-:W-:-:S04]  /*0410*/  FFMA R27, R26, R29, R27 ;  /* 0x0000001d1a1b7223 */ /* 0x004fc8000000001b */
[----:B------:R-:W-:-:S04]  /*0420*/  FFMA R4, R4, R5, R27 ;  /* 0x0000000504047223 */ /* 0x000fc8000000001b */
[----:B-----5:R-:W-:-:S04]  /*0430*/  FFMA R4, R11, R28, R4 ;  /* 0x0000001c0b047223 */ /* 0x020fc80000000004 */
[----:B------:R-:W-:-:S04]  /*0440*/  FFMA R9, R9, R2, R4 ;  /* 0x0000000209097223 */ /* 0x000fc80000000004 */
[----:B------:R-:W-:Y:S01]  /*0450*/  FFMA R25, R10, R7, R9 ;  /* 0x000000070a197223 */ /* 0x000fe20000000009 */
[----:B------:R-:W-:Y:S06]  /*0460*/  @P1 BRA `(.L_x_44) ;  /* 0xfffffffc00581947 */ /* 0x000fec000383ffff */
.L_x_43:
[----:B------:R-:W-:Y:S05]  /*0470*/  @!P0 BRA `(.L_x_42) ;  /* 0x0000000000e08947 */ /* 0x000fea0003800000 */
[----:B------:R-:W-:Y:S02]  /*0480*/  ISETP.GE.U32.AND P0, PT, R24, 0x4, PT ;  /* 0x000000041800780c */ /* 0x000fe40003f06070 */
[----:B------:R-:W-:-:S04]  /*0490*/  LOP3.LUT R16, R0, 0x3, RZ, 0xc0, !PT ;  /* 0x0000000300107812 */ /* 0x000fc800078ec0ff */
[----:B------:R-:W-:-:S07]  /*04a0*/  ISETP.NE.AND P1, PT, R16, RZ, PT ;  /* 0x000000ff1000720c */ /* 0x000fce0003f25270 */
[----:B------:R-:W-:Y:S06]  /*04b0*/  @!P0 BRA `(.L_x_45) ;  /* 0x00000000005c8947 */ /* 0x000fec0003800000 */
[----:B------:R-:W0:Y:S01]  /*04c0*/  LDC R19, c[0x0][0x3a0] ;  /* 0x0000e800ff137b82 */ /* 0x000e220000000800 */
[----:B------:R-:W-:-:S07]  /*04d0*/  IADD3 R5, PT, PT, R17, R18, RZ ;  /* 0x0000001211057210 */ /* 0x000fce0007ffe0ff */
[----:B------:R-:W1:Y:S08]  /*04e0*/  LDC.64 R8, c[0x0][0x388] ;  /* 0x0000e200ff087b82 */ /* 0x000e700000000a00 */
[----:B------:R-:W2:Y:S01]  /*04f0*/  LDC.64 R2, c[0x0][0x380] ;  /* 0x0000e000ff027b82 */ /* 0x000ea20000000a00 */
[----:B0-----:R-:W-:-:S04]  /*0500*/  IMAD R7, R18, R19, R14 ;  /* 0x0000001312077224 */ /* 0x001fc800078e020e */
[----:B-1----:R-:W-:-:S04]  /*0510*/  IMAD.WIDE R8, R7, 0x4, R8 ;  /* 0x0000000407087825 */ /* 0x002fc800078e0208 */
[----:B------:R-:W-:Y:S02]  /*0520*/  IMAD.WIDE R10, R19, 0x4, R8 ;  /* 0x00000004130a7825 */ /* 0x000fe400078e0208 */
[----:B------:R-:W3:Y:S02]  /*0530*/  LDG.E R8, desc[UR6][R8.64] ;  /* 0x0000000608087981 */ /* 0x000ee4000c1e1900 */
[----:B--2---:R-:W-:-:S04]  /*0540*/  IMAD.WIDE R2, R5, 0x4, R2 ;  /* 0x0000000405027825 */ /* 0x004fc800078e0202 */
[C---:B------:R-:W-:Y:S01]  /*0550*/  IMAD.WIDE R4, R19.reuse, 0x4, R10 ;  /* 0x0000000413047825 */ /* 0x040fe200078e020a */
[----:B------:R-:W3:Y:S04]  /*0560*/  LDG.E R12, desc[UR6][R2.64] ;  /* 0x00000006020c7981 */ /* 0x000ee8000c1e1900 */
[----:B------:R-:W2:Y:S01]  /*0570*/  LDG.E R10, desc[UR6][R10.64] ;  /* 0x000000060a0a7981 */ /* 0x000ea2000c1e1900 */
[----:B------:R-:W-:-:S03]  /*0580*/  IMAD.WIDE R6, R19, 0x4, R4 ;  /* 0x0000000413067825 */ /* 0x000fc600078e0204 */
[----:B------:R-:W2:Y:S04]  /*0590*/  LDG.E R13, desc[UR6][R2.64+0x4] ;  /* 0x00000406020d7981 */ /* 0x000ea8000c1e1900 */
[----:B------:R-:W4:Y:S04]  /*05a0*/  LDG.E R20, desc[UR6][R4.64] ;  /* 0x0000000604147981 */ /* 0x000f28000c1e1900 */
[----:B------:R-:W4:Y:S04]  /*05b0*/  LDG.E R19, desc[UR6][R2.64+0x8] ;  /* 0x0000080602137981 */ /* 0x000f28000c1e1900 */
[----:B------:R-:W5:Y:S04]  /*05c0*/  LDG.E R21, desc[UR6][R2.64+0xc] ;  /* 0x00000c0602157981 */ /* 0x000f68000c1e1900 */
[----:B------:R-:W5:Y:S01]  /*05d0*/  LDG.E R6, desc[UR6][R6.64] ;  /* 0x0000000606067981 */ /* 0x000f62000c1e1900 */
[----:B------:R-:W-:Y:S01]  /*05e0*/  IADD3 R18, PT, PT, R18, 0x4, RZ ;  /* 0x0000000412127810 */ /* 0x000fe20007ffe0ff */
[----:B---3--:R-:W-:-:S04]  /*05f0*/  FFMA R12, R12, R8, R25 ;  /* 0x000000080c0c7223 */ /* 0x008fc80000000019 */
[----:B--2---:R-:W-:-:S04]  /*0600*/  FFMA R12, R13, R10, R12 ;  /* 0x0000000a0d0c7223 */ /* 0x004fc8000000000c */
[----:B----4-:R-:W-:-:S04]  /*0610*/  FFMA R12, R19, R20, R12 ;  /* 0x00000014130c7223 */ /* 0x010fc8000000000c */
[----:B-----5:R-:W-:-:S07]  /*0620*/  FFMA R25, R21, R6, R12 ;  /* 0x0000000615197223 */ /* 0x020fce000000000c */
.L_x_45:
[----:B------:R-:W-:Y:S05]  /*0630*/  @!P1 BRA `(.L_x_42) ;  /* 0x0000000000709947 */ /* 0x000fea0003800000 */
[----:B------:R-:W-:Y:S01]  /*0640*/  ISETP.NE.AND P0, PT, R16, 0x1, PT ;  /* 0x000000011000780c */ /* 0x000fe20003f05270 */
[----:B------:R-:W0:Y:S01]  /*0650*/  LDC.64 R10, c[0x0][0x388] ;  /* 0x0000e200ff0a7b82 */ /* 0x000e220000000a00 */
[----:B------:R-:W-:-:S04]  /*0660*/  LOP3.LUT R0, R0, 0x1, RZ, 0xc0, !PT ;  /* 0x0000000100007812 */ /* 0x000fc800078ec0ff */
[----:B------:R-:W-:-:S03]  /*0670*/  ISETP.NE.U32.AND P1, PT, R0, 0x1, PT ;  /* 0x000000010000780c */ /* 0x000fc60003f25070 */
[----:B------:R-:W1:Y:S04]  /*0680*/  LDC.64 R6, c[0x0][0x380] ;  /* 0x0000e000ff067b82 */ /* 0x000e680000000a00 */
[----:B------:R-:W-:-:S04]  /*0690*/  @P0 IADD3 R9, PT, PT, R17, R18, RZ ;  /* 0x0000001211090210 */ /* 0x000fc80007ffe0ff */
[----:B------:R-:W2:Y:S08]  /*06a0*/  @P0 LDC R13, c[0x0][0x3a0] ;  /* 0x0000e800ff0d0b82 */ /* 0x000eb00000000800 */
[----:B------:R-:W3:Y:S08]  /*06b0*/  @!P1 LDC R21, c[0x0][0x3a0] ;  /* 0x0000e800ff159b82 */ /* 0x000ef00000000800 */
[----:B------:R-:W4:Y:S01]  /*06c0*/  LDC.64 R4, c[0x0][0x380] ;  /* 0x0000e000ff047b82 */ /* 0x000f220000000a00 */
[----:B-1----:R-:W-:-:S05]  /*06d0*/  @P0 IMAD.WIDE R6, R9, 0x4, R6 ;  /* 0x0000000409060825 */ /* 0x002fca00078e0206 */
[----:B------:R-:W5:Y:S02]  /*06e0*/  @P0 LDG.E R0, desc[UR6][R6.64] ;  /* 0x0000000606000981 */ /* 0x000f64000c1e1900 */
[----:B------:R-:W1:Y:S01]  /*06f0*/  LDC.64 R2, c[0x0][0x388] ;  /* 0x0000e200ff027b82 */ /* 0x000e620000000a00 */
[C---:B--2---:R-:W-:Y:S01]  /*0700*/  @P0 IMAD R19, R18.reuse, R13, R14 ;  /* 0x0000000d12130224 */ /* 0x044fe200078e020e */
[----:B------:R-:W-:-:S03]  /*0710*/  @P0 IADD3 R18, PT, PT, R18, 0x2, RZ ;  /* 0x0000000212120810 */ /* 0x000fc60007ffe0ff */
[----:B0-----:R-:W-:Y:S01]  /*0720*/  @P0 IMAD.WIDE R10, R19, 0x4, R10 ;  /* 0x00000004130a0825 */ /* 0x001fe200078e020a */
[----:B------:R-:W-:Y:S01]  /*0730*/  @!P1 IADD3 R17, PT, PT, R17, R18, RZ ;  /* 0x0000001211119210 */ /* 0x000fe20007ffe0ff */
[----:B------:R-:W2:Y:S02]  /*0740*/  @P0 LDG.E R19, desc[UR6][R6.64+0x4] ;  /* 0x0000040606130981 */ /* 0x000ea4000c1e1900 */
[----:B------:R-:W-:Y:S02]  /*0750*/  @P0 IMAD.WIDE R8, R13, 0x4, R10 ;  /* 0x000000040d080825 */ /* 0x000fe400078e020a */
[----:B------:R-:W5:Y:S02]  /*0760*/  @P0 LDG.E R12, desc[UR6][R10.64] ;  /* 0x000000060a0c0981 */ /* 0x000f64000c1e1900 */
[----:B---3--:R-:W-:Y:S02]  /*0770*/  @!P1 IMAD R13, R18, R21, R14 ;  /* 0x00000015120d9224 */ /* 0x008fe400078e020e */
[----:B----4-:R-:W-:Y:S01]  /*0780*/  @!P1 IMAD.WIDE R4, R17, 0x4, R4 ;  /* 0x0000000411049825 */ /* 0x010fe200078e0204 */
[----:B------:R-:W2:Y:S05]  /*0790*/  @P0 LDG.E R8, desc[UR6][R8.64] ;  /* 0x0000000608080981 */ /* 0x000eaa000c1e1900 */
[----:B------:R-:W3:Y:S01]  /*07a0*/  @!P1 LDG.E R4, desc[UR6][R4.64] ;  /* 0x0000000604049981 */ /* 0x000ee2000c1e1900 */
[----:B-1----:R-:W-:-:S06]  /*07b0*/  @!P1 IMAD.WIDE R2, R13, 0x4, R2 ;  /* 0x000000040d029825 */ /* 0x002fcc00078e0202 */
[----:B------:R-:W3:Y:S01]  /*07c0*/  @!P1 LDG.E R2, desc[UR6][R2.64] ;  /* 0x0000000602029981 */ /* 0x000ee2000c1e1900 */
[----:B-----5:R-:W-:-:S04]  /*07d0*/  @P0 FFMA R0, R0, R12, R25 ;  /* 0x0000000c00000223 */ /* 0x020fc80000000019 */
[----:B--2---:R-:W-:-:S04]  /*07e0*/  @P0 FFMA R25, R19, R8, R0 ;  /* 0x0000000813190223 */ /* 0x004fc80000000000 */
[----:B---3--:R-:W-:-:S07]  /*07f0*/  @!P1 FFMA R25, R4, R2, R25 ;  /* 0x0000000204199223 */ /* 0x008fce0000000019 */
.L_x_42:
[----:B------:R-:W0:Y:S01]  /*0800*/  LDC.64 R2, c[0x0][0x390] ;  /* 0x0000e400ff027b82 */ /* 0x000e220000000a00 */
[----:B------:R-:W1:Y:S02]  /*0810*/  LDCU UR4, c[0x0][0x3a0] ;  /* 0x00007400ff0477ac */ /* 0x000e640008000800 */
[----:B-1----:R-:W-:-:S04]  /*0820*/  IMAD R15, R15, UR4, R14 ;  /* 0x000000040f0f7c24 */ /* 0x002fc8000f8e020e */
[----:B0-----:R-:W-:-:S05]  /*0830*/  IMAD.WIDE R2, R15, 0x4, R2 ;  /* 0x000000040f027825 */ /* 0x001fca00078e0202 */
[----:B------:R-:W-:Y:S01]  /*0840*/  STG.E desc[UR6][R2.64], R25 ;  /* 0x0000001902007986 */ /* 0x000fe2000c101906 */
[----:B------:R-:W-:Y:S05]  /*0850*/  EXIT ;  /* 0x000000000000794d */ /* 0x000fea0003800000 */
.L_x_46:
        /* <DEDUP_REMOVED lines=10> */
.L_x_51:


//--------------------- .nv.shared._Z20Matrix_F_Norm_On_GPUPKfiPf --------------------------
	.section	.nv.shared._Z20Matrix_F_Norm_On_GPUPKfiPf,"aw",@nobits
	.sectionflags	@""
	.align	16
	.zero		1024


//--------------------- .nv.shared.reserved.0     --------------------------
	.section	.nv.shared.reserved.0,"aw",@nobits
	.weak		__nv_reservedSMEM_offset_0_alias
	.size		__nv_reservedSMEM_offset_0_alias, 0, 64
	.other		__nv_reservedSMEM_offset_0_alias,@"STO_CUDA_RESERVED_SHARED STV_DEFAULT"
__nv_reservedSMEM_offset_0_alias:
	.zero		0
	.zero		64


//--------------------- .nv.shared._Z46Matrix_Multiplication_ATBA_Kernel_Your_VersionPKfS0_Pfii --------------------------
	.section	.nv.shared._Z46Matrix_Multiplication_ATBA_Kernel_Your_VersionPKfS0_Pfii,"aw",@nobits
	.sectionflags	@""
	.align	16
	.zero		1024


//--------------------- .nv.shared._Z41Matrix_Multiplication_ATBA_Kernel_PoormanPKfS0_Pfii --------------------------
	.section	.nv.shared._Z41Matrix_Multiplication_ATBA_Kernel_PoormanPKfS0_Pfii,"aw",@nobits
	.sectionflags	@""
	.align	16
	.zero		1024


//--------------------- .nv.shared._Z44Matrix_Multiplication_AB_Kernel_Your_VersionPKfS0_Pfiii --------------------------
	.section	.nv.shared._Z44Matrix_Multiplication_AB_Kernel_Your_VersionPKfS0_Pfiii,"aw",@nobits
	.sectionflags	@""
	.align	16
	.zero		1024


//--------------------- .nv.shared._Z39Matrix_Multiplication_AB_Kernel_PoormanPKfS0_Pfiii --------------------------
	.section	.nv.shared._Z39Matrix_Multiplication_AB_Kernel_PoormanPKfS0_Pfiii,"aw",@nobits
	.sectionflags	@""
	.align	16
	.zero		1024


//--------------------- .nv.constant0._Z20Matrix_F_Norm_On_GPUPKfiPf --------------------------
	.section	.nv.constant0._Z20Matrix_F_Norm_On_GPUPKfiPf,"a",@progbits
	.sectionflags	@""
	.align	4
.nv.constant0._Z20Matrix_F_Norm_On_GPUPKfiPf:
	.zero		920


//--------------------- .nv.constant0._Z46Matrix_Multiplication_ATBA_Kernel_Your_VersionPKfS0_Pfii --------------------------
	.section	.nv.constant0._Z46Matrix_Multiplication_ATBA_Kernel_Your_VersionPKfS0_Pfii,"a",@progbits
	.sectionflags	@""
	.align	4
.nv.constant0._Z46Matrix_Multiplication_ATBA_Kernel_Your_VersionPKfS0_Pfii:
	.zero		928


//--------------------- .nv.constant0._Z41Matrix_Multiplication_ATBA_Kernel_PoormanPKfS0_Pfii --------------------------
	.section	.nv.constant0._Z41Matrix_Multiplication_ATBA_Kernel_PoormanPKfS0_Pfii,"a",@progbits
	.sectionflags	@""
	.align	4
.nv.constant0._Z41Matrix_Multiplication_ATBA_Kernel_PoormanPKfS0_Pfii:
	.zero		928


//--------------------- .nv.constant0._Z44Matrix_Multiplication_AB_Kernel_Your_VersionPKfS0_Pfiii --------------------------
	.section	.nv.constant0._Z44Matrix_Multiplication_AB_Kernel_Your_VersionPKfS0_Pfiii,"a",@progbits
	.sectionflags	@""
	.align	4
.nv.constant0._Z44Matrix_Multiplication_AB_Kernel_Your_VersionPKfS0_Pfiii:
	.zero		932


//--------------------- .nv.constant0._Z39Matrix_Multiplication_AB_Kernel_PoormanPKfS0_Pfiii --------------------------
	.section	.nv.constant0._Z39Matrix_Multiplication_AB_Kernel_PoormanPKfS0_Pfiii,"a",@progbits
	.sectionflags	@""
	.align	4
.nv.constant0._Z39Matrix_Multiplication_AB_Kernel_PoormanPKfS0_Pfiii:
	.zero		932


//--------------------- SYMBOLS --------------------------

	.type		.nv.reservedSmem.offset0,@object
	.size		.nv.reservedSmem.offset0,0x4
	.type		.nv.reservedSmem.cap,@object
	.size		.nv.reservedSmem.cap,0x4
